//
// Generated by NVIDIA NVVM Compiler
//
// Compiler Build ID: CL-36424714
// Cuda compilation tools, release 13.0, V13.0.88
// Based on NVVM 20.0.0
//

.version 9.0
.target sm_100
.address_size 64

	// .globl	_Z18deposit_density_2dPfS_S_iiiff

.visible .entry _Z18deposit_density_2dPfS_S_iiiff(
	.param .u64 .ptr .align 1 _Z18deposit_density_2dPfS_S_iiiff_param_0,
	.param .u64 .ptr .align 1 _Z18deposit_density_2dPfS_S_iiiff_param_1,
	.param .u64 .ptr .align 1 _Z18deposit_density_2dPfS_S_iiiff_param_2,
	.param .u32 _Z18deposit_density_2dPfS_S_iiiff_param_3,
	.param .u32 _Z18deposit_density_2dPfS_S_iiiff_param_4,
	.param .u32 _Z18deposit_density_2dPfS_S_iiiff_param_5,
	.param .f32 _Z18deposit_density_2dPfS_S_iiiff_param_6,
	.param .f32 _Z18deposit_density_2dPfS_S_iiiff_param_7
)
{
	.reg .pred 	%p<2>;
	.reg .b32 	%r<13>;
	.reg .b32 	%f<12>;
	.reg .b64 	%rd<12>;

	ld.param.u64 	%rd1, [_Z18deposit_density_2dPfS_S_iiiff_param_0];
	ld.param.u64 	%rd2, [_Z18deposit_density_2dPfS_S_iiiff_param_1];
	ld.param.u64 	%rd3, [_Z18deposit_density_2dPfS_S_iiiff_param_2];
	ld.param.u32 	%r4, [_Z18deposit_density_2dPfS_S_iiiff_param_3];
	ld.param.u32 	%r2, [_Z18deposit_density_2dPfS_S_iiiff_param_4];
	ld.param.u32 	%r3, [_Z18deposit_density_2dPfS_S_iiiff_param_5];
	ld.param.f32 	%f1, [_Z18deposit_density_2dPfS_S_iiiff_param_6];
	ld.param.f32 	%f2, [_Z18deposit_density_2dPfS_S_iiiff_param_7];
	mov.u32 	%r5, %ctaid.x;
	mov.u32 	%r6, %ntid.x;
	mov.u32 	%r7, %tid.x;
	mad.lo.s32 	%r1, %r5, %r6, %r7;
	setp.ge.s32 	%p1, %r1, %r4;
	@%p1 bra 	$L__BB0_2;
	cvta.to.global.u64 	%rd4, %rd1;
	cvta.to.global.u64 	%rd5, %rd2;
	cvta.to.global.u64 	%rd6, %rd3;
	mul.wide.s32 	%rd7, %r1, 4;
	add.s64 	%rd8, %rd4, %rd7;
	ld.global.f32 	%f3, [%rd8];
	div.rn.f32 	%f4, %f3, %f1;
	cvt.rn.f32.s32 	%f5, %r2;
	mul.f32 	%f6, %f4, %f5;
	cvt.rzi.s32.f32 	%r8, %f6;
	rem.s32 	%r9, %r8, %r2;
	add.s64 	%rd9, %rd5, %rd7;
	ld.global.f32 	%f7, [%rd9];
	div.rn.f32 	%f8, %f7, %f2;
	cvt.rn.f32.s32 	%f9, %r3;
	mul.f32 	%f10, %f8, %f9;
	cvt.rzi.s32.f32 	%r10, %f10;
	rem.s32 	%r11, %r10, %r3;
	mad.lo.s32 	%r12, %r11, %r2, %r9;
	mul.wide.s32 	%rd10, %r12, 4;
	add.s64 	%rd11, %rd6, %rd10;
	atom.global.add.f32 	%f11, [%rd11], 0f3F800000;
$L__BB0_2:
	ret;

}
	// .globl	_Z19deposit_velocity_2dPfS_S_S_S_S_S_iiiff
.visible .entry _Z19deposit_velocity_2dPfS_S_S_S_S_S_iiiff(
	.param .u64 .ptr .align 1 _Z19deposit_velocity_2dPfS_S_S_S_S_S_iiiff_param_0,
	.param .u64 .ptr .align 1 _Z19deposit_velocity_2dPfS_S_S_S_S_S_iiiff_param_1,
	.param .u64 .ptr .align 1 _Z19deposit_velocity_2dPfS_S_S_S_S_S_iiiff_param_2,
	.param .u64 .ptr .align 1 _Z19deposit_velocity_2dPfS_S_S_S_S_S_iiiff_param_3,
	.param .u64 .ptr .align 1 _Z19deposit_velocity_2dPfS_S_S_S_S_S_iiiff_param_4,
	.param .u64 .ptr .align 1 _Z19deposit_velocity_2dPfS_S_S_S_S_S_iiiff_param_5,
	.param .u64 .ptr .align 1 _Z19deposit_velocity_2dPfS_S_S_S_S_S_iiiff_param_6,
	.param .u32 _Z19deposit_velocity_2dPfS_S_S_S_S_S_iiiff_param_7,
	.param .u32 _Z19deposit_velocity_2dPfS_S_S_S_S_S_iiiff_param_8,
	.param .u32 _Z19deposit_velocity_2dPfS_S_S_S_S_S_iiiff_param_9,
	.param .f32 _Z19deposit_velocity_2dPfS_S_S_S_S_S_iiiff_param_10,
	.param .f32 _Z19deposit_velocity_2dPfS_S_S_S_S_S_iiiff_param_11
)
{
	.reg .pred 	%p<2>;
	.reg .b32 	%r<13>;
	.reg .b32 	%f<19>;
	.reg .b64 	%rd<26>;

	ld.param.u64 	%rd2, [_Z19deposit_velocity_2dPfS_S_S_S_S_S_iiiff_param_1];
	ld.param.u64 	%rd4, [_Z19deposit_velocity_2dPfS_S_S_S_S_S_iiiff_param_3];
	ld.param.u64 	%rd5, [_Z19deposit_velocity_2dPfS_S_S_S_S_S_iiiff_param_4];
	ld.param.u64 	%rd6, [_Z19deposit_velocity_2dPfS_S_S_S_S_S_iiiff_param_5];
	ld.param.u64 	%rd7, [_Z19deposit_velocity_2dPfS_S_S_S_S_S_iiiff_param_6];
	ld.param.u32 	%r4, [_Z19deposit_velocity_2dPfS_S_S_S_S_S_iiiff_param_7];
	ld.param.u32 	%r2, [_Z19deposit_velocity_2dPfS_S_S_S_S_S_iiiff_param_8];
	ld.param.u32 	%r3, [_Z19deposit_velocity_2dPfS_S_S_S_S_S_iiiff_param_9];
	ld.param.f32 	%f1, [_Z19deposit_velocity_2dPfS_S_S_S_S_S_iiiff_param_10];
	ld.param.f32 	%f2, [_Z19deposit_velocity_2dPfS_S_S_S_S_S_iiiff_param_11];
	mov.u32 	%r5, %ctaid.x;
	mov.u32 	%r6, %ntid.x;
	mov.u32 	%r7, %tid.x;
	mad.lo.s32 	%r1, %r5, %r6, %r7;
	setp.ge.s32 	%p1, %r1, %r4;
	@%p1 bra 	$L__BB1_2;
	ld.param.u64 	%rd25, [_Z19deposit_velocity_2dPfS_S_S_S_S_S_iiiff_param_2];
	ld.param.u64 	%rd24, [_Z19deposit_velocity_2dPfS_S_S_S_S_S_iiiff_param_0];
	cvta.to.global.u64 	%rd8, %rd24;
	cvta.to.global.u64 	%rd9, %rd2;
	cvta.to.global.u64 	%rd10, %rd4;
	cvta.to.global.u64 	%rd11, %rd25;
	cvta.to.global.u64 	%rd12, %rd6;
	cvta.to.global.u64 	%rd13, %rd5;
	cvta.to.global.u64 	%rd14, %rd7;
	mul.wide.s32 	%rd15, %r1, 4;
	add.s64 	%rd16, %rd8, %rd15;
	ld.global.f32 	%f3, [%rd16];
	div.rn.f32 	%f4, %f3, %f1;
	cvt.rn.f32.s32 	%f5, %r2;
	mul.f32 	%f6, %f4, %f5;
	cvt.rzi.s32.f32 	%r8, %f6;
	rem.s32 	%r9, %r8, %r2;
	add.s64 	%rd17, %rd9, %rd15;
	ld.global.f32 	%f7, [%rd17];
	div.rn.f32 	%f8, %f7, %f2;
	cvt.rn.f32.s32 	%f9, %r3;
	mul.f32 	%f10, %f8, %f9;
	cvt.rzi.s32.f32 	%r10, %f10;
	rem.s32 	%r11, %r10, %r3;
	mad.lo.s32 	%r12, %r11, %r2, %r9;
	mul.wide.s32 	%rd18, %r12, 4;
	add.s64 	%rd19, %rd12, %rd18;
	add.s64 	%rd20, %rd10, %rd15;
	ld.global.f32 	%f11, [%rd20];
	add.s64 	%rd21, %rd11, %rd18;
	ld.global.f32 	%f12, [%rd21];
	div.rn.f32 	%f13, %f11, %f12;
	atom.global.add.f32 	%f14, [%rd19], %f13;
	add.s64 	%rd22, %rd14, %rd18;
	add.s64 	%rd23, %rd13, %rd15;
	ld.global.f32 	%f15, [%rd23];
	ld.global.f32 	%f16, [%rd21];
	div.rn.f32 	%f17, %f15, %f16;
	atom.global.add.f32 	%f18, [%rd22], %f17;
$L__BB1_2:
	ret;

}
	// .globl	_Z22deposit_temperature_2dPfS_S_S_S_S_S_S_iiiff
.visible .entry _Z22deposit_temperature_2dPfS_S_S_S_S_S_S_iiiff(
	.param .u64 .ptr .align 1 _Z22deposit_temperature_2dPfS_S_S_S_S_S_S_iiiff_param_0,
	.param .u64 .ptr .align 1 _Z22deposit_temperature_2dPfS_S_S_S_S_S_S_iiiff_param_1,
	.param .u64 .ptr .align 1 _Z22deposit_temperature_2dPfS_S_S_S_S_S_S_iiiff_param_2,
	.param .u64 .ptr .align 1 _Z22deposit_temperature_2dPfS_S_S_S_S_S_S_iiiff_param_3,
	.param .u64 .ptr .align 1 _Z22deposit_temperature_2dPfS_S_S_S_S_S_S_iiiff_param_4,
	.param .u64 .ptr .align 1 _Z22deposit_temperature_2dPfS_S_S_S_S_S_S_iiiff_param_5,
	.param .u64 .ptr .align 1 _Z22deposit_temperature_2dPfS_S_S_S_S_S_S_iiiff_param_6,
	.param .u64 .ptr .align 1 _Z22deposit_temperature_2dPfS_S_S_S_S_S_S_iiiff_param_7,
	.param .u32 _Z22deposit_temperature_2dPfS_S_S_S_S_S_S_iiiff_param_8,
	.param .u32 _Z22deposit_temperature_2dPfS_S_S_S_S_S_S_iiiff_param_9,
	.param .u32 _Z22deposit_temperature_2dPfS_S_S_S_S_S_S_iiiff_param_10,
	.param .f32 _Z22deposit_temperature_2dPfS_S_S_S_S_S_S_iiiff_param_11,
	.param .f32 _Z22deposit_temperature_2dPfS_S_S_S_S_S_S_iiiff_param_12
)
{
	.reg .pred 	%p<2>;
	.reg .b32 	%r<13>;
	.reg .b32 	%f<22>;
	.reg .b64 	%rd<31>;

	ld.param.u64 	%rd2, [_Z22deposit_temperature_2dPfS_S_S_S_S_S_S_iiiff_param_1];
	ld.param.u64 	%rd4, [_Z22deposit_temperature_2dPfS_S_S_S_S_S_S_iiiff_param_3];
	ld.param.u64 	%rd5, [_Z22deposit_temperature_2dPfS_S_S_S_S_S_S_iiiff_param_4];
	ld.param.u64 	%rd8, [_Z22deposit_temperature_2dPfS_S_S_S_S_S_S_iiiff_param_7];
	ld.param.u32 	%r4, [_Z22deposit_temperature_2dPfS_S_S_S_S_S_S_iiiff_param_8];
	ld.param.u32 	%r2, [_Z22deposit_temperature_2dPfS_S_S_S_S_S_S_iiiff_param_9];
	ld.param.u32 	%r3, [_Z22deposit_temperature_2dPfS_S_S_S_S_S_S_iiiff_param_10];
	ld.param.f32 	%f1, [_Z22deposit_temperature_2dPfS_S_S_S_S_S_S_iiiff_param_11];
	ld.param.f32 	%f2, [_Z22deposit_temperature_2dPfS_S_S_S_S_S_S_iiiff_param_12];
	mov.u32 	%r5, %ctaid.x;
	mov.u32 	%r6, %ntid.x;
	mov.u32 	%r7, %tid.x;
	mad.lo.s32 	%r1, %r5, %r6, %r7;
	setp.ge.s32 	%p1, %r1, %r4;
	@%p1 bra 	$L__BB2_2;
	ld.param.u64 	%rd30, [_Z22deposit_temperature_2dPfS_S_S_S_S_S_S_iiiff_param_6];
	ld.param.u64 	%rd29, [_Z22deposit_temperature_2dPfS_S_S_S_S_S_S_iiiff_param_5];
	ld.param.u64 	%rd28, [_Z22deposit_temperature_2dPfS_S_S_S_S_S_S_iiiff_param_2];
	ld.param.u64 	%rd27, [_Z22deposit_temperature_2dPfS_S_S_S_S_S_S_iiiff_param_0];
	cvta.to.global.u64 	%rd9, %rd27;
	cvta.to.global.u64 	%rd10, %rd2;
	cvta.to.global.u64 	%rd11, %rd4;
	cvta.to.global.u64 	%rd12, %rd29;
	cvta.to.global.u64 	%rd13, %rd5;
	cvta.to.global.u64 	%rd14, %rd30;
	cvta.to.global.u64 	%rd15, %rd28;
	cvta.to.global.u64 	%rd16, %rd8;
	mul.wide.s32 	%rd17, %r1, 4;
	add.s64 	%rd18, %rd9, %rd17;
	ld.global.f32 	%f3, [%rd18];
	div.rn.f32 	%f4, %f3, %f1;
	cvt.rn.f32.s32 	%f5, %r2;
	mul.f32 	%f6, %f4, %f5;
	cvt.rzi.s32.f32 	%r8, %f6;
	rem.s32 	%r9, %r8, %r2;
	add.s64 	%rd19, %rd10, %rd17;
	ld.global.f32 	%f7, [%rd19];
	div.rn.f32 	%f8, %f7, %f2;
	cvt.rn.f32.s32 	%f9, %r3;
	mul.f32 	%f10, %f8, %f9;
	cvt.rzi.s32.f32 	%r10, %f10;
	rem.s32 	%r11, %r10, %r3;
	mad.lo.s32 	%r12, %r11, %r2, %r9;
	add.s64 	%rd20, %rd11, %rd17;
	ld.global.f32 	%f11, [%rd20];
	mul.wide.s32 	%rd21, %r12, 4;
	add.s64 	%rd22, %rd12, %rd21;
	ld.global.f32 	%f12, [%rd22];
	sub.f32 	%f13, %f11, %f12;
	add.s64 	%rd23, %rd13, %rd17;
	ld.global.f32 	%f14, [%rd23];
	add.s64 	%rd24, %rd14, %rd21;
	ld.global.f32 	%f15, [%rd24];
	sub.f32 	%f16, %f14, %f15;
	mul.f32 	%f17, %f16, %f16;
	fma.rn.f32 	%f18, %f13, %f13, %f17;
	add.s64 	%rd25, %rd16, %rd21;
	add.s64 	%rd26, %rd15, %rd21;
	ld.global.f32 	%f19, [%rd26];
	div.rn.f32 	%f20, %f18, %f19;
	atom.global.add.f32 	%f21, [%rd25], %f20;
$L__BB2_2:
	ret;

}


// ===== COMPILED SASS (sm_100) =====

	.target	sm_100

	.elftype	@"ET_EXEC"


//--------------------- .note.nv.tkinfo           --------------------------
	.section	.note.nv.tkinfo,"",@"SHT_NOTE"
	.sectionflags	@"SHF_NOTE_NV_TKINFO"
	.tkinfo
        /*0018*/ 	.word	0x00000002
        /*0030*/ 	.string	""
        /*0030*/ 	.string	"ptxas"
        /*0030*/ 	.string	"Cuda compilation tools, release 13.0, V13.0.88"
        /*0030*/ 	.string	"Build cuda_13.0.r13.0/compiler.36424714_0"
        /*0030*/ 	.string	"-arch sm_100 -m 64 "



//--------------------- .note.nv.cuinfo           --------------------------
	.section	.note.nv.cuinfo,"",@"SHT_NOTE"
	.sectionflags	@"SHF_NOTE_NV_CUINFO"
        /*0018*/ 	.short	0x0002
        /*001a*/ 	.short	0x0064
        /*001c*/ 	.short	0x0082
	.zero		2


//--------------------- .nv.info                  --------------------------
	.section	.nv.info,"",@"SHT_CUDA_INFO"
	.align	4


	//----- nvinfo : EIATTR_REGCOUNT
	.align		4
        /*0000*/ 	.byte	0x04, 0x2f
        /*0002*/ 	.short	(.L_1 - .L_0)
	.align		4
.L_0:
        /*0004*/ 	.word	index@(_Z18deposit_density_2dPfS_S_iiiff)
        /*0008*/ 	.word	0x0000000f


	//----- nvinfo : EIATTR_FRAME_SIZE
	.align		4
.L_1:
        /*000c*/ 	.byte	0x04, 0x11
        /*000e*/ 	.short	(.L_3 - .L_2)
	.align		4
.L_2:
        /*0010*/ 	.word	index@($__internal_2_$__cuda_sm3x_div_rn_noftz_f32_slowpath)
        /*0014*/ 	.word	0x00000000


	//----- nvinfo : EIATTR_FRAME_SIZE
	.align		4
.L_3:
        /*0018*/ 	.byte	0x04, 0x11
        /*001a*/ 	.short	(.L_5 - .L_4)
	.align		4
.L_4:
        /*001c*/ 	.word	index@(_Z18deposit_density_2dPfS_S_iiiff)
        /*0020*/ 	.word	0x00000000


	//----- nvinfo : EIATTR_REGCOUNT
	.align		4
.L_5:
        /*0024*/ 	.byte	0x04, 0x2f
        /*0026*/ 	.short	(.L_7 - .L_6)
	.align		4
.L_6:
        /*0028*/ 	.word	index@(_Z19deposit_velocity_2dPfS_S_S_S_S_S_iiiff)
        /*002c*/ 	.word	0x00000014


	//----- nvinfo : EIATTR_FRAME_SIZE
	.align		4
.L_7:
        /*0030*/ 	.byte	0x04, 0x11
        /*0032*/ 	.short	(.L_9 - .L_8)
	.align		4
.L_8:
        /*0034*/ 	.word	index@($__internal_1_$__cuda_sm3x_div_rn_noftz_f32_slowpath)
        /*0038*/ 	.word	0x00000000


	//----- nvinfo : EIATTR_FRAME_SIZE
	.align		4
.L_9:
        /*003c*/ 	.byte	0x04, 0x11
        /*003e*/ 	.short	(.L_11 - .L_10)
	.align		4
.L_10:
        /*0040*/ 	.word	index@(_Z19deposit_velocity_2dPfS_S_S_S_S_S_iiiff)
        /*0044*/ 	.word	0x00000000


	//----- nvinfo : EIATTR_REGCOUNT
	.align		4
.L_11:
        /*0048*/ 	.byte	0x04, 0x2f
        /*004a*/ 	.short	(.L_13 - .L_12)
	.align		4
.L_12:
        /*004c*/ 	.word	index@(_Z22deposit_temperature_2dPfS_S_S_S_S_S_S_iiiff)
        /*0050*/ 	.word	0x00000015


	//----- nvinfo : EIATTR_FRAME_SIZE
	.align		4
.L_13:
        /*0054*/ 	.byte	0x04, 0x11
        /*0056*/ 	.short	(.L_15 - .L_14)
	.align		4
.L_14:
        /*0058*/ 	.word	index@($__internal_0_$__cuda_sm3x_div_rn_noftz_f32_slowpath)
        /*005c*/ 	.word	0x00000000


	//----- nvinfo : EIATTR_FRAME_SIZE
	.align		4
.L_15:
        /*0060*/ 	.byte	0x04, 0x11
        /*0062*/ 	.short	(.L_17 - .L_16)
	.align		4
.L_16:
        /*0064*/ 	.word	index@(_Z22deposit_temperature_2dPfS_S_S_S_S_S_S_iiiff)
        /*0068*/ 	.word	0x00000000


	//----- nvinfo : EIATTR_MIN_STACK_SIZE
	.align		4
.L_17:
        /*006c*/ 	.byte	0x04, 0x12
        /*006e*/ 	.short	(.L_19 - .L_18)
	.align		4
.L_18:
        /*0070*/ 	.word	index@(_Z22deposit_temperature_2dPfS_S_S_S_S_S_S_iiiff)
        /*0074*/ 	.word	0x00000000


	//----- nvinfo : EIATTR_MIN_STACK_SIZE
	.align		4
.L_19:
        /*0078*/ 	.byte	0x04, 0x12
        /*007a*/ 	.short	(.L_21 - .L_20)
	.align		4
.L_20:
        /*007c*/ 	.word	index@(_Z19deposit_velocity_2dPfS_S_S_S_S_S_iiiff)
        /*0080*/ 	.word	0x00000000


	//----- nvinfo : EIATTR_MIN_STACK_SIZE
	.align		4
.L_21:
        /*0084*/ 	.byte	0x04, 0x12
        /*0086*/ 	.short	(.L_23 - .L_22)
	.align		4
.L_22:
        /*0088*/ 	.word	index@(_Z18deposit_density_2dPfS_S_iiiff)
        /*008c*/ 	.word	0x00000000
.L_23:


//--------------------- .nv.compat                --------------------------
	.section	.nv.compat,"",@"SHT_CUDA_COMPAT_INFO"
	.align	4
        /*0000*/ 	.byte	0x02, 0x09, 0x00, 0x00, 0x02, 0x02, 0x01, 0x00, 0x02, 0x05, 0x05, 0x00, 0x03, 0x07, 0x01, 0x01
        /*0010*/ 	.byte	0x02, 0x03, 0x00, 0x00, 0x02, 0x06, 0x01, 0x00, 0x04, 0x0b, 0x08, 0x00, 0x01, 0x00, 0x00, 0x00
        /*0020*/ 	.byte	0x00, 0x00, 0x00, 0x00


//--------------------- .nv.info._Z22deposit_temperature_2dPfS_S_S_S_S_S_S_iiiff --------------------------
	.section	.nv.info._Z22deposit_temperature_2dPfS_S_S_S_S_S_S_iiiff,"",@"SHT_CUDA_INFO"
	.sectionflags	@""
	.align	4


	//----- nvinfo : EIATTR_CUDA_API_VERSION
	.align		4
        /*0000*/ 	.byte	0x04, 0x37
        /*0002*/ 	.short	(.L_25 - .L_24)
.L_24:
        /*0004*/ 	.word	0x00000082


	//----- nvinfo : EIATTR_KPARAM_INFO
	.align		4
.L_25:
        /*0008*/ 	.byte	0x04, 0x17
        /*000a*/ 	.short	(.L_27 - .L_26)
.L_26:
        /*000c*/ 	.word	0x00000000
        /*0010*/ 	.short	0x000c
        /*0012*/ 	.short	0x0050
        /*0014*/ 	.byte	0x00, 0xf0, 0x11, 0x00


	//----- nvinfo : EIATTR_KPARAM_INFO
	.align		4
.L_27:
        /*0018*/ 	.byte	0x04, 0x17
        /*001a*/ 	.short	(.L_29 - .L_28)
.L_28:
        /*001c*/ 	.word	0x00000000
        /*0020*/ 	.short	0x000b
        /*0022*/ 	.short	0x004c
        /*0024*/ 	.byte	0x00, 0xf0, 0x11, 0x00


	//----- nvinfo : EIATTR_KPARAM_INFO
	.align		4
.L_29:
        /*0028*/ 	.byte	0x04, 0x17
        /*002a*/ 	.short	(.L_31 - .L_30)
.L_30:
        /*002c*/ 	.word	0x00000000
        /*0030*/ 	.short	0x000a
        /*0032*/ 	.short	0x0048
        /*0034*/ 	.byte	0x00, 0xf0, 0x11, 0x00


	//----- nvinfo : EIATTR_KPARAM_INFO
	.align		4
.L_31:
        /*0038*/ 	.byte	0x04, 0x17
        /*003a*/ 	.short	(.L_33 - .L_32)
.L_32:
        /*003c*/ 	.word	0x00000000
        /*0040*/ 	.short	0x0009
        /*0042*/ 	.short	0x0044
        /*0044*/ 	.byte	0x00, 0xf0, 0x11, 0x00


	//----- nvinfo : EIATTR_KPARAM_INFO
	.align		4
.L_33:
        /*0048*/ 	.byte	0x04, 0x17
        /*004a*/ 	.short	(.L_35 - .L_34)
.L_34:
        /*004c*/ 	.word	0x00000000
        /*0050*/ 	.short	0x0008
        /*0052*/ 	.short	0x0040
        /*0054*/ 	.byte	0x00, 0xf0, 0x11, 0x00


	//----- nvinfo : EIATTR_KPARAM_INFO
	.align		4
.L_35:
        /*0058*/ 	.byte	0x04, 0x17
        /*005a*/ 	.short	(.L_37 - .L_36)
.L_36:
        /*005c*/ 	.word	0x00000000
        /*0060*/ 	.short	0x0007
        /*0062*/ 	.short	0x0038
        /*0064*/ 	.byte	0x00, 0xf5, 0x21, 0x00


	//----- nvinfo : EIATTR_KPARAM_INFO
	.align		4
.L_37:
        /*0068*/ 	.byte	0x04, 0x17
        /*006a*/ 	.short	(.L_39 - .L_38)
.L_38:
        /*006c*/ 	.word	0x00000000
        /*0070*/ 	.short	0x0006
        /*0072*/ 	.short	0x0030
        /*0074*/ 	.byte	0x00, 0xf5, 0x21, 0x00


	//----- nvinfo : EIATTR_KPARAM_INFO
	.align		4
.L_39:
        /*0078*/ 	.byte	0x04, 0x17
        /*007a*/ 	.short	(.L_41 - .L_40)
.L_40:
        /*007c*/ 	.word	0x00000000
        /*0080*/ 	.short	0x0005
        /*0082*/ 	.short	0x0028
        /*0084*/ 	.byte	0x00, 0xf5, 0x21, 0x00


	//----- nvinfo : EIATTR_KPARAM_INFO
	.align		4
.L_41:
        /*0088*/ 	.byte	0x04, 0x17
        /*008a*/ 	.short	(.L_43 - .L_42)
.L_42:
        /*008c*/ 	.word	0x00000000
        /*0090*/ 	.short	0x0004
        /*0092*/ 	.short	0x0020
        /*0094*/ 	.byte	0x00, 0xf5, 0x21, 0x00


	//----- nvinfo : EIATTR_KPARAM_INFO
	.align		4
.L_43:
        /*0098*/ 	.byte	0x04, 0x17
        /*009a*/ 	.short	(.L_45 - .L_44)
.L_44:
        /*009c*/ 	.word	0x00000000
        /*00a0*/ 	.short	0x0003
        /*00a2*/ 	.short	0x0018
        /*00a4*/ 	.byte	0x00, 0xf5, 0x21, 0x00


	//----- nvinfo : EIATTR_KPARAM_INFO
	.align		4
.L_45:
        /*00a8*/ 	.byte	0x04, 0x17
        /*00aa*/ 	.short	(.L_47 - .L_46)
.L_46:
        /*00ac*/ 	.word	0x00000000
        /*00b0*/ 	.short	0x0002
        /*00b2*/ 	.short	0x0010
        /*00b4*/ 	.byte	0x00, 0xf5, 0x21, 0x00


	//----- nvinfo : EIATTR_KPARAM_INFO
	.align		4
.L_47:
        /*00b8*/ 	.byte	0x04, 0x17
        /*00ba*/ 	.short	(.L_49 - .L_48)
.L_48:
        /*00bc*/ 	.word	0x00000000
        /*00c0*/ 	.short	0x0001
        /*00c2*/ 	.short	0x0008
        /*00c4*/ 	.byte	0x00, 0xf5, 0x21, 0x00


	//----- nvinfo : EIATTR_KPARAM_INFO
	.align		4
.L_49:
        /*00c8*/ 	.byte	0x04, 0x17
        /*00ca*/ 	.short	(.L_51 - .L_50)
.L_50:
        /*00cc*/ 	.word	0x00000000
        /*00d0*/ 	.short	0x0000
        /*00d2*/ 	.short	0x0000
        /*00d4*/ 	.byte	0x00, 0xf5, 0x21, 0x00


	//----- nvinfo : EIATTR_SPARSE_MMA_MASK
	.align		4
.L_51:
        /*00d8*/ 	.byte	0x03, 0x50
        /*00da*/ 	.short	0x0000


	//----- nvinfo : EIATTR_MAXREG_COUNT
	.align		4
        /*00dc*/ 	.byte	0x03, 0x1b
        /*00de*/ 	.short	0x00ff


	//----- nvinfo : EIATTR_MERCURY_ISA_VERSION
	.align		4
        /*00e0*/ 	.byte	0x03, 0x5f
        /*00e2*/ 	.short	0x0101


	//----- nvinfo : EIATTR_VRC_CTA_INIT_COUNT
	.align		4
        /*00e4*/ 	.byte	0x02, 0x4a
	.zero		1
	.zero		1


	//----- nvinfo : EIATTR_EXIT_INSTR_OFFSETS
	.align		4
        /*00e8*/ 	.byte	0x04, 0x1c
        /*00ea*/ 	.short	(.L_53 - .L_52)


	//   ....[0]....
.L_52:
        /*00ec*/ 	.word	0x00000070


	//   ....[1]....
        /*00f0*/ 	.word	0x00000850


	//----- nvinfo : EIATTR_CRS_STACK_SIZE
	.align		4
.L_53:
        /*00f4*/ 	.byte	0x04, 0x1e
        /*00f6*/ 	.short	(.L_55 - .L_54)
.L_54:
        /*00f8*/ 	.word	0x00000000


	//----- nvinfo : EIATTR_CBANK_PARAM_SIZE
	.align		4
.L_55:
        /*00fc*/ 	.byte	0x03, 0x19
        /*00fe*/ 	.short	0x0054


	//----- nvinfo : EIATTR_PARAM_CBANK
	.align		4
        /*0100*/ 	.byte	0x04, 0x0a
        /*0102*/ 	.short	(.L_57 - .L_56)
	.align		4
.L_56:
        /*0104*/ 	.word	index@(.nv.constant0._Z22deposit_temperature_2dPfS_S_S_S_S_S_S_iiiff)
        /*0108*/ 	.short	0x0380
        /*010a*/ 	.short	0x0054


	//----- nvinfo : EIATTR_SW_WAR
	.align		4
.L_57:
        /*010c*/ 	.byte	0x04, 0x36
        /*010e*/ 	.short	(.L_59 - .L_58)
.L_58:
        /*0110*/ 	.word	0x00000008
.L_59:


//--------------------- .nv.info._Z19deposit_velocity_2dPfS_S_S_S_S_S_iiiff --------------------------
	.section	.nv.info._Z19deposit_velocity_2dPfS_S_S_S_S_S_iiiff,"",@"SHT_CUDA_INFO"
	.sectionflags	@""
	.align	4


	//----- nvinfo : EIATTR_CUDA_API_VERSION
	.align		4
        /*0000*/ 	.byte	0x04, 0x37
        /*0002*/ 	.short	(.L_61 - .L_60)
.L_60:
        /*0004*/ 	.word	0x00000082


	//----- nvinfo : EIATTR_KPARAM_INFO
	.align		4
.L_61:
        /*0008*/ 	.byte	0x04, 0x17
        /*000a*/ 	.short	(.L_63 - .L_62)
.L_62:
        /*000c*/ 	.word	0x00000000
        /*0010*/ 	.short	0x000b
        /*0012*/ 	.short	0x0048
        /*0014*/ 	.byte	0x00, 0xf0, 0x11, 0x00


	//----- nvinfo : EIATTR_KPARAM_INFO
	.align		4
.L_63:
        /*0018*/ 	.byte	0x04, 0x17
        /*001a*/ 	.short	(.L_65 - .L_64)
.L_64:
        /*001c*/ 	.word	0x00000000
        /*0020*/ 	.short	0x000a
        /*0022*/ 	.short	0x0044
        /*0024*/ 	.byte	0x00, 0xf0, 0x11, 0x00


	//----- nvinfo : EIATTR_KPARAM_INFO
	.align		4
.L_65:
        /*0028*/ 	.byte	0x04, 0x17
        /*002a*/ 	.short	(.L_67 - .L_66)
.L_66:
        /*002c*/ 	.word	0x00000000
        /*0030*/ 	.short	0x0009
        /*0032*/ 	.short	0x0040
        /*0034*/ 	.byte	0x00, 0xf0, 0x11, 0x00


	//----- nvinfo : EIATTR_KPARAM_INFO
	.align		4
.L_67:
        /*0038*/ 	.byte	0x04, 0x17
        /*003a*/ 	.short	(.L_69 - .L_68)
.L_68:
        /*003c*/ 	.word	0x00000000
        /*0040*/ 	.short	0x0008
        /*0042*/ 	.short	0x003c
        /*0044*/ 	.byte	0x00, 0xf0, 0x11, 0x00


	//----- nvinfo : EIATTR_KPARAM_INFO
	.align		4
.L_69:
        /*0048*/ 	.byte	0x04, 0x17
        /*004a*/ 	.short	(.L_71 - .L_70)
.L_70:
        /*004c*/ 	.word	0x00000000
        /*0050*/ 	.short	0x0007
        /*0052*/ 	.short	0x0038
        /*0054*/ 	.byte	0x00, 0xf0, 0x11, 0x00


	//----- nvinfo : EIATTR_KPARAM_INFO
	.align		4
.L_71:
        /*0058*/ 	.byte	0x04, 0x17
        /*005a*/ 	.short	(.L_73 - .L_72)
.L_72:
        /*005c*/ 	.word	0x00000000
        /*0060*/ 	.short	0x0006
        /*0062*/ 	.short	0x0030
        /*0064*/ 	.byte	0x00, 0xf5, 0x21, 0x00


	//----- nvinfo : EIATTR_KPARAM_INFO
	.align		4
.L_73:
        /*0068*/ 	.byte	0x04, 0x17
        /*006a*/ 	.short	(.L_75 - .L_74)
.L_74:
        /*006c*/ 	.word	0x00000000
        /*0070*/ 	.short	0x0005
        /*0072*/ 	.short	0x0028
        /*0074*/ 	.byte	0x00, 0xf5, 0x21, 0x00


	//----- nvinfo : EIATTR_KPARAM_INFO
	.align		4
.L_75:
        /*0078*/ 	.byte	0x04, 0x17
        /*007a*/ 	.short	(.L_77 - .L_76)
.L_76:
        /*007c*/ 	.word	0x00000000
        /*0080*/ 	.short	0x0004
        /*0082*/ 	.short	0x0020
        /*0084*/ 	.byte	0x00, 0xf5, 0x21, 0x00


	//----- nvinfo : EIATTR_KPARAM_INFO
	.align		4
.L_77:
        /*0088*/ 	.byte	0x04, 0x17
        /*008a*/ 	.short	(.L_79 - .L_78)
.L_78:
        /*008c*/ 	.word	0x00000000
        /*0090*/ 	.short	0x0003
        /*0092*/ 	.short	0x0018
        /*0094*/ 	.byte	0x00, 0xf5, 0x21, 0x00


	//----- nvinfo : EIATTR_KPARAM_INFO
	.align		4
.L_79:
        /*0098*/ 	.byte	0x04, 0x17
        /*009a*/ 	.short	(.L_81 - .L_80)
.L_80:
        /*009c*/ 	.word	0x00000000
        /*00a0*/ 	.short	0x0002
        /*00a2*/ 	.short	0x0010
        /*00a4*/ 	.byte	0x00, 0xf5, 0x21, 0x00


	//----- nvinfo : EIATTR_KPARAM_INFO
	.align		4
.L_81:
        /*00a8*/ 	.byte	0x04, 0x17
        /*00aa*/ 	.short	(.L_83 - .L_82)
.L_82:
        /*00ac*/ 	.word	0x00000000
        /*00b0*/ 	.short	0x0001
        /*00b2*/ 	.short	0x0008
        /*00b4*/ 	.byte	0x00, 0xf5, 0x21, 0x00


	//----- nvinfo : EIATTR_KPARAM_INFO
	.align		4
.L_83:
        /*00b8*/ 	.byte	0x04, 0x17
        /*00ba*/ 	.short	(.L_85 - .L_84)
.L_84:
        /*00bc*/ 	.word	0x00000000
        /*00c0*/ 	.short	0x0000
        /*00c2*/ 	.short	0x0000
        /*00c4*/ 	.byte	0x00, 0xf5, 0x21, 0x00


	//----- nvinfo : EIATTR_SPARSE_MMA_MASK
	.align		4
.L_85:
        /*00c8*/ 	.byte	0x03, 0x50
        /*00ca*/ 	.short	0x0000


	//----- nvinfo : EIATTR_MAXREG_COUNT
	.align		4
        /*00cc*/ 	.byte	0x03, 0x1b
        /*00ce*/ 	.short	0x00ff


	//----- nvinfo : EIATTR_MERCURY_ISA_VERSION
	.align		4
        /*00d0*/ 	.byte	0x03, 0x5f
        /*00d2*/ 	.short	0x0101


	//----- nvinfo : EIATTR_VRC_CTA_INIT_COUNT
	.align		4
        /*00d4*/ 	.byte	0x02, 0x4a
	.zero		1
	.zero		1


	//----- nvinfo : EIATTR_EXIT_INSTR_OFFSETS
	.align		4
        /*00d8*/ 	.byte	0x04, 0x1c
        /*00da*/ 	.short	(.L_87 - .L_86)


	//   ....[0]....
.L_86:
        /*00dc*/ 	.word	0x00000070


	//   ....[1]....
        /*00e0*/ 	.word	0x00000900


	//----- nvinfo : EIATTR_CRS_STACK_SIZE
	.align		4
.L_87:
        /*00e4*/ 	.byte	0x04, 0x1e
        /*00e6*/ 	.short	(.L_89 - .L_88)
.L_88:
        /*00e8*/ 	.word	0x00000000


	//----- nvinfo : EIATTR_CBANK_PARAM_SIZE
	.align		4
.L_89:
        /*00ec*/ 	.byte	0x03, 0x19
        /*00ee*/ 	.short	0x004c


	//----- nvinfo : EIATTR_PARAM_CBANK
	.align		4
        /*00f0*/ 	.byte	0x04, 0x0a
        /*00f2*/ 	.short	(.L_91 - .L_90)
	.align		4
.L_90:
        /*00f4*/ 	.word	index@(.nv.constant0._Z19deposit_velocity_2dPfS_S_S_S_S_S_iiiff)
        /*00f8*/ 	.short	0x0380
        /*00fa*/ 	.short	0x004c


	//----- nvinfo : EIATTR_SW_WAR
	.align		4
.L_91:
        /*00fc*/ 	.byte	0x04, 0x36
        /*00fe*/ 	.short	(.L_93 - .L_92)
.L_92:
        /*0100*/ 	.word	0x00000008
.L_93:


//--------------------- .nv.info._Z18deposit_density_2dPfS_S_iiiff --------------------------
	.section	.nv.info._Z18deposit_density_2dPfS_S_iiiff,"",@"SHT_CUDA_INFO"
	.sectionflags	@""
	.align	4


	//----- nvinfo : EIATTR_CUDA_API_VERSION
	.align		4
        /*0000*/ 	.byte	0x04, 0x37
        /*0002*/ 	.short	(.L_95 - .L_94)
.L_94:
        /*0004*/ 	.word	0x00000082


	//----- nvinfo : EIATTR_KPARAM_INFO
	.align		4
.L_95:
        /*0008*/ 	.byte	0x04, 0x17
        /*000a*/ 	.short	(.L_97 - .L_96)
.L_96:
        /*000c*/ 	.word	0x00000000
        /*0010*/ 	.short	0x0007
        /*0012*/ 	.short	0x0028
        /*0014*/ 	.byte	0x00, 0xf0, 0x11, 0x00


	//----- nvinfo : EIATTR_KPARAM_INFO
	.align		4
.L_97:
        /*0018*/ 	.byte	0x04, 0x17
        /*001a*/ 	.short	(.L_99 - .L_98)
.L_98:
        /*001c*/ 	.word	0x00000000
        /*0020*/ 	.short	0x0006
        /*0022*/ 	.short	0x0024
        /*0024*/ 	.byte	0x00, 0xf0, 0x11, 0x00


	//----- nvinfo : EIATTR_KPARAM_INFO
	.align		4
.L_99:
        /*0028*/ 	.byte	0x04, 0x17
        /*002a*/ 	.short	(.L_101 - .L_100)
.L_100:
        /*002c*/ 	.word	0x00000000
        /*0030*/ 	.short	0x0005
        /*0032*/ 	.short	0x0020
        /*0034*/ 	.byte	0x00, 0xf0, 0x11, 0x00


	//----- nvinfo : EIATTR_KPARAM_INFO
	.align		4
.L_101:
        /*0038*/ 	.byte	0x04, 0x17
        /*003a*/ 	.short	(.L_103 - .L_102)
.L_102:
        /*003c*/ 	.word	0x00000000
        /*0040*/ 	.short	0x0004
        /*0042*/ 	.short	0x001c
        /*0044*/ 	.byte	0x00, 0xf0, 0x11, 0x00


	//----- nvinfo : EIATTR_KPARAM_INFO
	.align		4
.L_103:
        /*0048*/ 	.byte	0x04, 0x17
        /*004a*/ 	.short	(.L_105 - .L_104)
.L_104:
        /*004c*/ 	.word	0x00000000
        /*0050*/ 	.short	0x0003
        /*0052*/ 	.short	0x0018
        /*0054*/ 	.byte	0x00, 0xf0, 0x11, 0x00


	//----- nvinfo : EIATTR_KPARAM_INFO
	.align		4
.L_105:
        /*0058*/ 	.byte	0x04, 0x17
        /*005a*/ 	.short	(.L_107 - .L_106)
.L_106:
        /*005c*/ 	.word	0x00000000
        /*0060*/ 	.short	0x0002
        /*0062*/ 	.short	0x0010
        /*0064*/ 	.byte	0x00, 0xf5, 0x21, 0x00


	//----- nvinfo : EIATTR_KPARAM_INFO
	.align		4
.L_107:
        /*0068*/ 	.byte	0x04, 0x17
        /*006a*/ 	.short	(.L_109 - .L_108)
.L_108:
        /*006c*/ 	.word	0x00000000
        /*0070*/ 	.short	0x0001
        /*0072*/ 	.short	0x0008
        /*0074*/ 	.byte	0x00, 0xf5, 0x21, 0x00


	//----- nvinfo : EIATTR_KPARAM_INFO
	.align		4
.L_109:
        /*0078*/ 	.byte	0x04, 0x17
        /*007a*/ 	.short	(.L_111 - .L_110)
.L_110:
        /*007c*/ 	.word	0x00000000
        /*0080*/ 	.short	0x0000
        /*0082*/ 	.short	0x0000
        /*0084*/ 	.byte	0x00, 0xf5, 0x21, 0x00


	//----- nvinfo : EIATTR_SPARSE_MMA_MASK
	.align		4
.L_111:
        /*0088*/ 	.byte	0x03, 0x50
        /*008a*/ 	.short	0x0000


	//----- nvinfo : EIATTR_MAXREG_COUNT
	.align		4
        /*008c*/ 	.byte	0x03, 0x1b
        /*008e*/ 	.short	0x00ff


	//----- nvinfo : EIATTR_MERCURY_ISA_VERSION
	.align		4
        /*0090*/ 	.byte	0x03, 0x5f
        /*0092*/ 	.short	0x0101


	//----- nvinfo : EIATTR_VRC_CTA_INIT_COUNT
	.align		4
        /*0094*/ 	.byte	0x02, 0x4a
	.zero		1
	.zero		1


	//----- nvinfo : EIATTR_EXIT_INSTR_OFFSETS
	.align		4
        /*0098*/ 	.byte	0x04, 0x1c
        /*009a*/ 	.short	(.L_113 - .L_112)


	//   ....[0]....
.L_112:
        /*009c*/ 	.word	0x00000070


	//   ....[1]....
        /*00a0*/ 	.word	0x00000690


	//----- nvinfo : EIATTR_CRS_STACK_SIZE
	.align		4
.L_113:
        /*00a4*/ 	.byte	0x04, 0x1e
        /*00a6*/ 	.short	(.L_115 - .L_114)
.L_114:
        /*00a8*/ 	.word	0x00000000


	//----- nvinfo : EIATTR_CBANK_PARAM_SIZE
	.align		4
.L_115:
        /*00ac*/ 	.byte	0x03, 0x19
        /*00ae*/ 	.short	0x002c


	//----- nvinfo : EIATTR_PARAM_CBANK
	.align		4
        /*00b0*/ 	.byte	0x04, 0x0a
        /*00b2*/ 	.short	(.L_117 - .L_116)
	.align		4
.L_116:
        /*00b4*/ 	.word	index@(.nv.constant0._Z18deposit_density_2dPfS_S_iiiff)
        /*00b8*/ 	.short	0x0380
        /*00ba*/ 	.short	0x002c


	//----- nvinfo : EIATTR_SW_WAR
	.align		4
.L_117:
        /*00bc*/ 	.byte	0x04, 0x36
        /*00be*/ 	.short	(.L_119 - .L_118)
.L_118:
        /*00c0*/ 	.word	0x00000008
.L_119:


//--------------------- .nv.callgraph             --------------------------
	.section	.nv.callgraph,"",@"SHT_CUDA_CALLGRAPH"
	.align	4
	.sectionentsize	8
	.align		4
        /*0000*/ 	.word	0x00000000
	.align		4
        /*0004*/ 	.word	0xffffffff
	.align		4
        /*0008*/ 	.word	0x00000000
	.align		4
        /*000c*/ 	.word	0xfffffffe
	.align		4
        /*0010*/ 	.word	0x00000000
	.align		4
        /*0014*/ 	.word	0xfffffffd
	.align		4
        /*0018*/ 	.word	0x00000000
	.align		4
        /*001c*/ 	.word	0xfffffffc


//--------------------- .text._Z22deposit_temperature_2dPfS_S_S_S_S_S_S_iiiff --------------------------
	.section	.text._Z22deposit_temperature_2dPfS_S_S_S_S_S_S_iiiff,"ax",@progbits
	.align	128
        .global         _Z22deposit_temperature_2dPfS_S_S_S_S_S_S_iiiff
        .type           _Z22deposit_temperature_2dPfS_S_S_S_S_S_S_iiiff,@function
        .size           _Z22deposit_temperature_2dPfS_S_S_S_S_S_S_iiiff,(.L_x_54 - _Z22deposit_temperature_2dPfS_S_S_S_S_S_S_iiiff)
        .other          _Z22deposit_temperature_2dPfS_S_S_S_S_S_S_iiiff,@"STO_CUDA_ENTRY STV_DEFAULT"
_Z22deposit_temperature_2dPfS_S_S_S_S_S_S_iiiff:
.text._Z22deposit_temperature_2dPfS_S_S_S_S_S_S_iiiff:
[----:B------:R-:W-:Y:S01]  /*0000*/  LDC R1, c[0x0][0x37c] ;  /* 0x0000df00ff017b82 */ /* 0x000fe20000000800 */
[----:B------:R-:W0:Y:S07]  /*0010*/  S2R R3, SR_TID.X ;  /* 0x0000000000037919 */ /* 0x000e2e0000002100 */
[----:B------:R-:W0:Y:S01]  /*0020*/  S2UR UR4, SR_CTAID.X ;  /* 0x00000000000479c3 */ /* 0x000e220000002500 */
[----:B------:R-:W1:Y:S07]  /*0030*/  LDCU UR5, c[0x0][0x3c0] ;  /* 0x00007800ff0577ac */ /* 0x000e6e0008000800 */
[----:B------:R-:W0:Y:S02]  /*0040*/  LDC R2, c[0x0][0x360] ;  /* 0x0000d800ff027b82 */ /* 0x000e240000000800 */
[----:B0-----:R-:W-:-:S05]  /*0050*/  IMAD R2, R2, UR4, R3 ;  /* 0x0000000402027c24 */ /* 0x001fca000f8e0203 */
[----:B-1----:R-:W-:-:S13]  /*0060*/  ISETP.GE.AND P0, PT, R2, UR5, PT ;  /* 0x0000000502007c0c */ /* 0x002fda000bf06270 */
[----:B------:R-:W-:Y:S05]  /*0070*/  @P0 EXIT ;  /* 0x000000000000094d */ /* 0x000fea0003800000 */
[----:B------:R-:W0:Y:S01]  /*0080*/  LDC.64 R4, c[0x0][0x380] ;  /* 0x0000e000ff047b82 */ /* 0x000e220000000a00 */
[----:B------:R-:W1:Y:S07]  /*0090*/  LDCU.64 UR4, c[0x0][0x358] ;  /* 0x00006b00ff0477ac */ /* 0x000e6e0008000a00 */
[----:B------:R-:W2:Y:S01]  /*00a0*/  LDC R9, c[0x0][0x3cc] ;  /* 0x0000f300ff097b82 */ /* 0x000ea20000000800 */
[----:B0-----:R-:W-:-:S05]  /*00b0*/  IMAD.WIDE R4, R2, 0x4, R4 ;  /* 0x0000000402047825 */ /* 0x001fca00078e0204 */
[----:B-1----:R-:W3:Y:S01]  /*00c0*/  LDG.E R0, desc[UR4][R4.64] ;  /* 0x0000000404007981 */ /* 0x002ee2000c1e1900 */
[----:B------:R-:W-:Y:S01]  /*00d0*/  BSSY.RECONVERGENT B0, `(.L_x_0) ;  /* 0x000000e000007945 */ /* 0x000fe20003800200 */
[----:B--2---:R-:W0:Y:S02]  /*00e0*/  MUFU.RCP R3, R9 ;  /* 0x0000000900037308 */ /* 0x004e240000001000 */
[----:B0-----:R-:W-:-:S04]  /*00f0*/  FFMA R6, R3, -R9, 1 ;  /* 0x3f80000003067423 */ /* 0x001fc80000000809 */
[----:B------:R-:W-:Y:S02]  /*0100*/  FFMA R3, R3, R6, R3 ;  /* 0x0000000603037223 */ /* 0x000fe40000000003 */
[----:B---3--:R-:W0:Y:S02]  /*0110*/  FCHK P0, R0, R9 ;  /* 0x0000000900007302 */ /* 0x008e240000000000 */
[----:B------:R-:W-:-:S04]  /*0120*/  FFMA R6, R0, R3, RZ ;  /* 0x0000000300067223 */ /* 0x000fc800000000ff */
[----:B------:R-:W-:-:S04]  /*0130*/  FFMA R7, R6, -R9, R0 ;  /* 0x8000000906077223 */ /* 0x000fc80000000000 */
[----:B------:R-:W-:Y:S01]  /*0140*/  FFMA R6, R3, R7, R6 ;  /* 0x0000000703067223 */ /* 0x000fe20000000006 */
[----:B0-----:R-:W-:Y:S06]  /*0150*/  @!P0 BRA `(.L_x_1) ;  /* 0x0000000000148947 */ /* 0x001fec0003800000 */
[----:B------:R-:W0:Y:S01]  /*0160*/  LDCU UR6, c[0x0][0x3cc] ;  /* 0x00007980ff0677ac */ /* 0x000e220008000800 */
[----:B------:R-:W-:Y:S01]  /*0170*/  MOV R8, 0x1a0 ;  /* 0x000001a000087802 */ /* 0x000fe20000000f00 */
[----:B0-----:R-:W-:-:S07]  /*0180*/  IMAD.U32 R3, RZ, RZ, UR6 ;  /* 0x00000006ff037e24 */ /* 0x001fce000f8e00ff */
[----:B------:R-:W-:Y:S05]  /*0190*/  CALL.REL.NOINC `($__internal_0_$__cuda_sm3x_div_rn_noftz_f32_slowpath) ;  /* 0x0000000400b07944 */ /* 0x000fea0003c00000 */
[----:B------:R-:W-:-:S07]  /*01a0*/  IMAD.MOV.U32 R6, RZ, RZ, R5 ;  /* 0x000000ffff067224 */ /* 0x000fce00078e0005 */
.L_x_1:
[----:B------:R-:W-:Y:S05]  /*01b0*/  BSYNC.RECONVERGENT B0 ;  /* 0x0000000000007941 */ /* 0x000fea0003800200 */
.L_x_0:
[----:B------:R-:W0:Y:S08]  /*01c0*/  LDC.64 R4, c[0x0][0x388] ;  /* 0x0000e200ff047b82 */ /* 0x000e300000000a00 */
[----:B------:R-:W1:Y:S01]  /*01d0*/  LDC R3, c[0x0][0x3c4] ;  /* 0x0000f100ff037b82 */ /* 0x000e620000000800 */
[----:B0-----:R-:W-:-:S05]  /*01e0*/  IMAD.WIDE R4, R2, 0x4, R4 ;  /* 0x0000000402047825 */ /* 0x001fca00078e0204 */
[----:B------:R0:W2:Y:S01]  /*01f0*/  LDG.E R0, desc[UR4][R4.64] ;  /* 0x0000000404007981 */ /* 0x0000a2000c1e1900 */
[----:B------:R-:W-:Y:S01]  /*0200*/  BSSY.RECONVERGENT B0, `(.L_x_2) ;  /* 0x0000027000007945 */ /* 0x000fe20003800200 */
[-C--:B-1----:R-:W-:Y:S02]  /*0210*/  IABS R11, R3.reuse ;  /* 0x00000003000b7213 */ /* 0x082fe40000000000 */
[----:B------:R-:W-:Y:S02]  /*0220*/  I2FP.F32.S32 R9, R3 ;  /* 0x0000000300097245 */ /* 0x000fe40000201400 */
[----:B------:R-:W1:Y:S01]  /*0230*/  I2F.RP R10, R11 ;  /* 0x0000000b000a7306 */ /* 0x000e620000209400 */
[----:B------:R-:W-:Y:S02]  /*0240*/  ISETP.NE.AND P1, PT, R3, RZ, PT ;  /* 0x000000ff0300720c */ /* 0x000fe40003f25270 */
[----:B------:R-:W-:-:S05]  /*0250*/  FMUL R6, R9, R6 ;  /* 0x0000000609067220 */ /* 0x000fca0000400000 */
[----:B------:R3:W4:Y:S08]  /*0260*/  F2I.TRUNC.NTZ R8, R6 ;  /* 0x0000000600087305 */ /* 0x000730000020f100 */
[----:B-1----:R-:W1:Y:S01]  /*0270*/  MUFU.RCP R10, R10 ;  /* 0x0000000a000a7308 */ /* 0x002e620000001000 */
[----:B---3--:R-:W-:Y:S01]  /*0280*/  IMAD.MOV.U32 R6, RZ, RZ, RZ ;  /* 0x000000ffff067224 */ /* 0x008fe200078e00ff */
[----:B----4-:R-:W-:-:S02]  /*0290*/  IABS R9, R8 ;  /* 0x0000000800097213 */ /* 0x010fc40000000000 */
[----:B-1----:R-:W-:-:S06]  /*02a0*/  IADD3 R7, PT, PT, R10, 0xffffffe, RZ ;  /* 0x0ffffffe0a077810 */ /* 0x002fcc0007ffe0ff */
[----:B------:R-:W0:Y:S02]  /*02b0*/  F2I.FTZ.U32.TRUNC.NTZ R7, R7 ;  /* 0x0000000700077305 */ /* 0x000e24000021f000 */
[----:B0-----:R-:W-:-:S04]  /*02c0*/  IMAD.MOV R4, RZ, RZ, -R7 ;  /* 0x000000ffff047224 */ /* 0x001fc800078e0a07 */
[----:B------:R-:W-:-:S04]  /*02d0*/  IMAD R5, R4, R11, RZ ;  /* 0x0000000b04057224 */ /* 0x000fc800078e02ff */
[----:B------:R-:W-:Y:S01]  /*02e0*/  IMAD.HI.U32 R4, R7, R5, R6 ;  /* 0x0000000507047227 */ /* 0x000fe200078e0006 */
[----:B------:R-:W-:Y:S02]  /*02f0*/  MOV R5, R9 ;  /* 0x0000000900057202 */ /* 0x000fe40000000f00 */
[----:B------:R-:W0:Y:S03]  /*0300*/  LDC R9, c[0x0][0x3d0] ;  /* 0x0000f400ff097b82 */ /* 0x000e260000000800 */
[----:B------:R-:W-:-:S04]  /*0310*/  IMAD.HI.U32 R4, R4, R5, RZ ;  /* 0x0000000504047227 */ /* 0x000fc800078e00ff */
[----:B------:R-:W-:-:S04]  /*0320*/  IMAD.MOV R4, RZ, RZ, -R4 ;  /* 0x000000ffff047224 */ /* 0x000fc800078e0a04 */
[----:B------:R-:W-:-:S05]  /*0330*/  IMAD R4, R11, R4, R5 ;  /* 0x000000040b047224 */ /* 0x000fca00078e0205 */
[----:B------:R-:W-:Y:S01]  /*0340*/  ISETP.GT.U32.AND P0, PT, R11, R4, PT ;  /* 0x000000040b00720c */ /* 0x000fe20003f04070 */
[----:B0-----:R-:W0:-:S12]  /*0350*/  MUFU.RCP R5, R9 ;  /* 0x0000000900057308 */ /* 0x001e180000001000 */
[----:B------:R-:W-:Y:S01]  /*0360*/  @!P0 IMAD.IADD R4, R4, 0x1, -R11 ;  /* 0x0000000104048824 */ /* 0x000fe200078e0a0b */
[----:B------:R-:W-:-:S04]  /*0370*/  ISETP.GE.AND P0, PT, R8, RZ, PT ;  /* 0x000000ff0800720c */ /* 0x000fc80003f06270 */
[----:B------:R-:W-:Y:S01]  /*0380*/  ISETP.GT.U32.AND P2, PT, R11, R4, PT ;  /* 0x000000040b00720c */ /* 0x000fe20003f44070 */
[----:B0-----:R-:W-:-:S04]  /*0390*/  FFMA R6, R5, -R9, 1 ;  /* 0x3f80000005067423 */ /* 0x001fc80000000809 */
[----:B------:R-:W-:-:S08]  /*03a0*/  FFMA R5, R5, R6, R5 ;  /* 0x0000000605057223 */ /* 0x000fd00000000005 */
[----:B------:R-:W-:-:S05]  /*03b0*/  @!P2 IADD3 R4, PT, PT, R4, -R11, RZ ;  /* 0x8000000b0404a210 */ /* 0x000fca0007ffe0ff */
[----:B------:R-:W-:Y:S01]  /*03c0*/  @!P0 IMAD.MOV R4, RZ, RZ, -R4 ;  /* 0x000000ffff048224 */ /* 0x000fe200078e0a04 */
[----:B------:R-:W-:Y:S01]  /*03d0*/  @!P1 LOP3.LUT R4, RZ, R3, RZ, 0x33, !PT ;  /* 0x00000003ff049212 */ /* 0x000fe200078e33ff */
[----:B--2---:R-:W0:Y:S01]  /*03e0*/  FCHK P2, R0, R9 ;  /* 0x0000000900007302 */ /* 0x004e220000040000 */
        /* <DEDUP_REMOVED lines=8> */
.L_x_3:
[----:B------:R-:W-:Y:S05]  /*0470*/  BSYNC.RECONVERGENT B0 ;  /* 0x0000000000007941 */ /* 0x000fea0003800200 */
.L_x_2:
[----:B------:R-:W0:Y:S01]  /*0480*/  LDC R9, c[0x0][0x3c8] ;  /* 0x0000f200ff097b82 */ /* 0x000e220000000800 */
[----:B------:R-:W1:Y:S07]  /*0490*/  LDCU UR6, c[0x0][0x3c4] ;  /* 0x00007880ff0677ac */ /* 0x000e6e0008000800 */
[----:B------:R-:W2:Y:S08]  /*04a0*/  LDC.64 R16, c[0x0][0x390] ;  /* 0x0000e400ff107b82 */ /* 0x000eb00000000a00 */
[----:B------:R-:W3:Y:S01]  /*04b0*/  LDC.64 R12, c[0x0][0x3a0] ;  /* 0x0000e800ff0c7b82 */ /* 0x000ee20000000a00 */
[----:B0-----:R-:W-:-:S07]  /*04c0*/  IABS R8, R9 ;  /* 0x0000000900087213 */ /* 0x001fce0000000000 */
[----:B------:R-:W0:Y:S01]  /*04d0*/  LDC.64 R14, c[0x0][0x3b0] ;  /* 0x0000ec00ff0e7b82 */ /* 0x000e220000000a00 */
[----:B------:R-:W-:Y:S01]  /*04e0*/  I2FP.F32.S32 R0, R9 ;  /* 0x0000000900007245 */ /* 0x000fe20000201400 */
[----:B------:R-:W4:Y:S04]  /*04f0*/  I2F.RP R3, R8 ;  /* 0x0000000800037306 */ /* 0x000f280000209400 */
[----:B------:R-:W-:Y:S02]  /*0500*/  FMUL R0, R0, R5 ;  /* 0x0000000500007220 */ /* 0x000fe40000400000 */
[----:B------:R-:W5:Y:S04]  /*0510*/  LDC.64 R10, c[0x0][0x3a8] ;  /* 0x0000ea00ff0a7b82 */ /* 0x000f680000000a00 */
[----:B------:R-:W1:Y:S08]  /*0520*/  F2I.TRUNC.NTZ R0, R0 ;  /* 0x0000000000007305 */ /* 0x000e70000020f100 */
[----:B----4-:R-:W4:Y:S01]  /*0530*/  MUFU.RCP R3, R3 ;  /* 0x0000000300037308 */ /* 0x010f220000001000 */
[----:B-1----:R-:W-:-:S02]  /*0540*/  ISETP.GE.AND P2, PT, R0, RZ, PT ;  /* 0x000000ff0000720c */ /* 0x002fc40003f46270 */
[----:B----4-:R-:W-:Y:S02]  /*0550*/  IADD3 R6, PT, PT, R3, 0xffffffe, RZ ;  /* 0x0ffffffe03067810 */ /* 0x010fe40007ffe0ff */
[----:B------:R-:W-:-:S03]  /*0560*/  IABS R3, R0 ;  /* 0x0000000000037213 */ /* 0x000fc60000000000 */
[----:B------:R1:W4:Y:S02]  /*0570*/  F2I.FTZ.U32.TRUNC.NTZ R7, R6 ;  /* 0x0000000600077305 */ /* 0x000324000021f000 */
[----:B-1----:R-:W-:Y:S02]  /*0580*/  IMAD.MOV.U32 R6, RZ, RZ, RZ ;  /* 0x000000ffff067224 */ /* 0x002fe400078e00ff */
[----:B----4-:R-:W-:-:S04]  /*0590*/  IMAD.MOV R5, RZ, RZ, -R7 ;  /* 0x000000ffff057224 */ /* 0x010fc800078e0a07 */
[----:B------:R-:W-:-:S04]  /*05a0*/  IMAD R5, R5, R8, RZ ;  /* 0x0000000805057224 */ /* 0x000fc800078e02ff */
[----:B------:R-:W-:-:S06]  /*05b0*/  IMAD.HI.U32 R7, R7, R5, R6 ;  /* 0x0000000507077227 */ /* 0x000fcc00078e0006 */
[----:B------:R-:W-:-:S05]  /*05c0*/  IMAD.HI.U32 R7, R7, R3, RZ ;  /* 0x0000000307077227 */ /* 0x000fca00078e00ff */
[----:B------:R-:W-:-:S05]  /*05d0*/  IADD3 R7, PT, PT, -R7, RZ, RZ ;  /* 0x000000ff07077210 */ /* 0x000fca0007ffe1ff */
[----:B------:R-:W-:Y:S02]  /*05e0*/  IMAD R3, R8, R7, R3 ;  /* 0x0000000708037224 */ /* 0x000fe400078e0203 */
[----:B---3--:R-:W-:Y:S01]  /*05f0*/  IMAD.WIDE R12, R2, 0x4, R12 ;  /* 0x00000004020c7825 */ /* 0x008fe200078e020c */
[----:B------:R-:W1:Y:S02]  /*0600*/  LDC.64 R6, c[0x0][0x3b8] ;  /* 0x0000ee00ff067b82 */ /* 0x000e640000000a00 */
[----:B------:R-:W-:-:S03]  /*0610*/  ISETP.GT.U32.AND P0, PT, R8, R3, PT ;  /* 0x000000030800720c */ /* 0x000fc60003f04070 */
[----:B------:R-:W3:Y:S10]  /*0620*/  LDG.E R12, desc[UR4][R12.64] ;  /* 0x000000040c0c7981 */ /* 0x000ef4000c1e1900 */
[----:B------:R-:W-:Y:S01]  /*0630*/  @!P0 IMAD.IADD R3, R3, 0x1, -R8 ;  /* 0x0000000103038824 */ /* 0x000fe200078e0a08 */
[----:B------:R-:W-:-:S04]  /*0640*/  ISETP.NE.AND P0, PT, R9, RZ, PT ;  /* 0x000000ff0900720c */ /* 0x000fc80003f05270 */
[----:B------:R-:W-:-:S13]  /*0650*/  ISETP.GT.U32.AND P1, PT, R8, R3, PT ;  /* 0x000000030800720c */ /* 0x000fda0003f24070 */
[----:B------:R-:W-:-:S05]  /*0660*/  @!P1 IMAD.IADD R3, R3, 0x1, -R8 ;  /* 0x0000000103039824 */ /* 0x000fca00078e0a08 */
[----:B------:R-:W-:Y:S02]  /*0670*/  @!P2 IADD3 R3, PT, PT, -R3, RZ, RZ ;  /* 0x000000ff0303a210 */ /* 0x000fe40007ffe1ff */
[----:B------:R-:W-:Y:S02]  /*0680*/  @!P0 LOP3.LUT R3, RZ, R9, RZ, 0x33, !PT ;  /* 0x00000009ff038212 */ /* 0x000fe400078e33ff */
[----:B------:R-:W4:Y:S03]  /*0690*/  LDC.64 R8, c[0x0][0x398] ;  /* 0x0000e600ff087b82 */ /* 0x000f260000000a00 */
[----:B------:R-:W-:-:S04]  /*06a0*/  IMAD R4, R3, UR6, R4 ;  /* 0x0000000603047c24 */ /* 0x000fc8000f8e0204 */
[----:B--2---:R-:W-:-:S04]  /*06b0*/  IMAD.WIDE R16, R4, 0x4, R16 ;  /* 0x0000000404107825 */ /* 0x004fc800078e0210 */
[C---:B0-----:R-:W-:Y:S01]  /*06c0*/  IMAD.WIDE R14, R4.reuse, 0x4, R14 ;  /* 0x00000004040e7825 */ /* 0x041fe200078e020e */
[----:B------:R-:W2:Y:S03]  /*06d0*/  LDG.E R3, desc[UR4][R16.64] ;  /* 0x0000000410037981 */ /* 0x000ea6000c1e1900 */
[----:B-----5:R-:W-:Y:S02]  /*06e0*/  IMAD.WIDE R10, R4, 0x4, R10 ;  /* 0x00000004040a7825 */ /* 0x020fe400078e020a */
[----:B------:R-:W3:Y:S04]  /*06f0*/  LDG.E R15, desc[UR4][R14.64] ;  /* 0x000000040e0f7981 */ /* 0x000ee8000c1e1900 */
[----:B------:R-:W5:Y:S01]  /*0700*/  LDG.E R11, desc[UR4][R10.64] ;  /* 0x000000040a0b7981 */ /* 0x000f62000c1e1900 */
[----:B----4-:R-:W-:-:S06]  /*0710*/  IMAD.WIDE R8, R2, 0x4, R8 ;  /* 0x0000000402087825 */ /* 0x010fcc00078e0208 */
[----:B------:R-:W5:Y:S01]  /*0720*/  LDG.E R8, desc[UR4][R8.64] ;  /* 0x0000000408087981 */ /* 0x000f62000c1e1900 */
[----:B------:R-:W-:Y:S01]  /*0730*/  BSSY.RECONVERGENT B0, `(.L_x_4) ;  /* 0x0000010000007945 */ /* 0x000fe20003800200 */
[----:B-1----:R-:W-:Y:S01]  /*0740*/  IMAD.WIDE R6, R4, 0x4, R6 ;  /* 0x0000000404067825 */ /* 0x002fe200078e0206 */
[----:B--2---:R-:W0:Y:S03]  /*0750*/  MUFU.RCP R18, R3 ;  /* 0x0000000300127308 */ /* 0x004e260000001000 */
[----:B---3--:R-:W-:-:S04]  /*0760*/  FADD R2, R12, -R15 ;  /* 0x8000000f0c027221 */ /* 0x008fc80000000000 */
[----:B------:R-:W-:Y:S01]  /*0770*/  FMUL R5, R2, R2 ;  /* 0x0000000202057220 */ /* 0x000fe20000400000 */
[----:B-----5:R-:W-:-:S04]  /*0780*/  FADD R0, R8, -R11 ;  /* 0x8000000b08007221 */ /* 0x020fc80000000000 */
[----:B------:R-:W-:Y:S01]  /*0790*/  FFMA R0, R0, R0, R5 ;  /* 0x0000000000007223 */ /* 0x000fe20000000005 */
[----:B0-----:R-:W-:-:S03]  /*07a0*/  FFMA R17, -R3, R18, 1 ;  /* 0x3f80000003117423 */ /* 0x001fc60000000112 */
[----:B------:R-:W0:Y:S01]  /*07b0*/  FCHK P0, R0, R3 ;  /* 0x0000000300007302 */ /* 0x000e220000000000 */
[----:B------:R-:W-:-:S04]  /*07c0*/  FFMA R17, R18, R17, R18 ;  /* 0x0000001112117223 */ /* 0x000fc80000000012 */
[----:B------:R-:W-:-:S04]  /*07d0*/  FFMA R2, R0, R17, RZ ;  /* 0x0000001100027223 */ /* 0x000fc800000000ff */
[----:B------:R-:W-:-:S04]  /*07e0*/  FFMA R5, -R3, R2, R0 ;  /* 0x0000000203057223 */ /* 0x000fc80000000100 */
[----:B------:R-:W-:Y:S01]  /*07f0*/  FFMA R5, R17, R5, R2 ;  /* 0x0000000511057223 */ /* 0x000fe20000000002 */
[----:B0-----:R-:W-:Y:S06]  /*0800*/  @!P0 BRA `(.L_x_5) ;  /* 0x0000000000088947 */ /* 0x001fec0003800000 */
[----:B------:R-:W-:-:S07]  /*0810*/  MOV R8, 0x830 ;  /* 0x0000083000087802 */ /* 0x000fce0000000f00 */
[----:B------:R-:W-:Y:S05]  /*0820*/  CALL.REL.NOINC `($__internal_0_$__cuda_sm3x_div_rn_noftz_f32_slowpath) ;  /* 0x00000000000c7944 */ /* 0x000fea0003c00000 */
.L_x_5:
[----:B------:R-:W-:Y:S05]  /*0830*/  BSYNC.RECONVERGENT B0 ;  /* 0x0000000000007941 */ /* 0x000fea0003800200 */
.L_x_4:
[----:B------:R-:W-:Y:S01]  /*0840*/  REDG.E.ADD.F32.FTZ.RN.STRONG.GPU desc[UR4][R6.64], R5 ;  /* 0x00000005060079a6 */ /* 0x000fe2000c12f304 */
[----:B------:R-:W-:Y:S05]  /*0850*/  EXIT ;  /* 0x000000000000794d */ /* 0x000fea0003800000 */
        .weak           $__internal_0_$__cuda_sm3x_div_rn_noftz_f32_slowpath
        .type           $__internal_0_$__cuda_sm3x_div_rn_noftz_f32_slowpath,@function
        .size           $__internal_0_$__cuda_sm3x_div_rn_noftz_f32_slowpath,(.L_x_54 - $__internal_0_$__cuda_sm3x_div_rn_noftz_f32_slowpath)
$__internal_0_$__cuda_sm3x_div_rn_noftz_f32_slowpath:
[----:B------:R-:W-:Y:S01]  /*0860*/  SHF.R.U32.HI R9, RZ, 0x17, R3 ;  /* 0x00000017ff097819 */ /* 0x000fe20000011603 */
[----:B------:R-:W-:Y:S01]  /*0870*/  BSSY.RECONVERGENT B1, `(.L_x_6) ;  /* 0x0000062000017945 */ /* 0x000fe20003800200 */
[----:B------:R-:W-:Y:S02]  /*0880*/  SHF.R.U32.HI R5, RZ, 0x17, R0 ;  /* 0x00000017ff057819 */ /* 0x000fe40000011600 */
[----:B------:R-:W-:Y:S02]  /*0890*/  LOP3.LUT R14, R9, 0xff, RZ, 0xc0, !PT ;  /* 0x000000ff090e7812 */ /* 0x000fe400078ec0ff */
[----:B------:R-:W-:-:S03]  /*08a0*/  LOP3.LUT R12, R5, 0xff, RZ, 0xc0, !PT ;  /* 0x000000ff050c7812 */ /* 0x000fc600078ec0ff */
[----:B------:R-:W-:Y:S02]  /*08b0*/  VIADD R10, R14, 0xffffffff ;  /* 0xffffffff0e0a7836 */ /* 0x000fe40000000000 */
[----:B------:R-:W-:-:S03]  /*08c0*/  VIADD R9, R12, 0xffffffff ;  /* 0xffffffff0c097836 */ /* 0x000fc60000000000 */
[----:B------:R-:W-:-:S04]  /*08d0*/  ISETP.GT.U32.AND P0, PT, R10, 0xfd, PT ;  /* 0x000000fd0a00780c */ /* 0x000fc80003f04070 */
[----:B------:R-:W-:-:S13]  /*08e0*/  ISETP.GT.U32.OR P0, PT, R9, 0xfd, P0 ;  /* 0x000000fd0900780c */ /* 0x000fda0000704470 */
[----:B------:R-:W-:Y:S01]  /*08f0*/  @!P0 MOV R5, RZ ;  /* 0x000000ff00058202 */ /* 0x000fe20000000f00 */
[----:B------:R-:W-:Y:S06]  /*0900*/  @!P0 BRA `(.L_x_7) ;  /* 0x00000000005c8947 */ /* 0x000fec0003800000 */
[----:B------:R-:W-:Y:S02]  /*0910*/  FSETP.GTU.FTZ.AND P0, PT, |R0|, +INF , PT ;  /* 0x7f8000000000780b */ /* 0x000fe40003f1c200 */
[----:B------:R-:W-:-:S04]  /*0920*/  FSETP.GTU.FTZ.AND P1, PT, |R3|, +INF , PT ;  /* 0x7f8000000300780b */ /* 0x000fc80003f3c200 */
[----:B------:R-:W-:-:S13]  /*0930*/  PLOP3.LUT P0, PT, P0, P1, PT, 0xf8, 0x8f ;  /* 0x00000000008f781c */ /* 0x000fda0000703f70 */
[----:B------:R-:W-:Y:S05]  /*0940*/  @P0 BRA `(.L_x_8) ;  /* 0x00000004004c0947 */ /* 0x000fea0003800000 */
[----:B------:R-:W-:-:S13]  /*0950*/  LOP3.LUT P0, RZ, R3, 0x7fffffff, R0, 0xc8, !PT ;  /* 0x7fffffff03ff7812 */ /* 0x000fda000780c800 */
[----:B------:R-:W-:Y:S05]  /*0960*/  @!P0 BRA `(.L_x_9) ;  /* 0x00000004003c8947 */ /* 0x000fea0003800000 */
[C---:B------:R-:W-:Y:S02]  /*0970*/  FSETP.NEU.FTZ.AND P2, PT, |R0|.reuse, +INF , PT ;  /* 0x7f8000000000780b */ /* 0x040fe40003f5d200 */
[----:B------:R-:W-:Y:S02]  /*0980*/  FSETP.NEU.FTZ.AND P1, PT, |R3|, +INF , PT ;  /* 0x7f8000000300780b */ /* 0x000fe40003f3d200 */
[----:B------:R-:W-:-:S11]  /*0990*/  FSETP.NEU.FTZ.AND P0, PT, |R0|, +INF , PT ;  /* 0x7f8000000000780b */ /* 0x000fd60003f1d200 */
[----:B------:R-:W-:Y:S05]  /*09a0*/  @!P1 BRA !P2, `(.L_x_9) ;  /* 0x00000004002c9947 */ /* 0x000fea0005000000 */
[----:B------:R-:W-:-:S04]  /*09b0*/  LOP3.LUT P2, RZ, R0, 0x7fffffff, RZ, 0xc0, !PT ;  /* 0x7fffffff00ff7812 */ /* 0x000fc8000784c0ff */
[----:B------:R-:W-:-:S13]  /*09c0*/  PLOP3.LUT P1, PT, P1, P2, PT, 0x2f, 0xf2 ;  /* 0x0000000000f2781c */ /* 0x000fda0000f24577 */
[----:B------:R-:W-:Y:S05]  /*09d0*/  @P1 BRA `(.L_x_10) ;  /* 0x0000000400181947 */ /* 0x000fea0003800000 */
[----:B------:R-:W-:-:S04]  /*09e0*/  LOP3.LUT P1, RZ, R3, 0x7fffffff, RZ, 0xc0, !PT ;  /* 0x7fffffff03ff7812 */ /* 0x000fc8000782c0ff */
[----:B------:R-:W-:-:S13]  /*09f0*/  PLOP3.LUT P0, PT, P0, P1, PT, 0x2f, 0xf2 ;  /* 0x0000000000f2781c */ /* 0x000fda0000702577 */
[----:B------:R-:W-:Y:S05]  /*0a00*/  @P0 BRA `(.L_x_11) ;  /* 0x0000000400000947 */ /* 0x000fea0003800000 */
[----:B------:R-:W-:Y:S02]  /*0a10*/  ISETP.GE.AND P0, PT, R9, RZ, PT ;  /* 0x000000ff0900720c */ /* 0x000fe40003f06270 */
[----:B------:R-:W-:-:S11]  /*0a20*/  ISETP.GE.AND P1, PT, R10, RZ, PT ;  /* 0x000000ff0a00720c */ /* 0x000fd60003f26270 */
[----:B------:R-:W-:Y:S02]  /*0a30*/  @P0 IMAD.MOV.U32 R5, RZ, RZ, RZ ;  /* 0x000000ffff050224 */ /* 0x000fe400078e00ff */
[----:B------:R-:W-:Y:S01]  /*0a40*/  @!P0 FFMA R0, R0, 1.84467440737095516160e+19, RZ ;  /* 0x5f80000000008823 */ /* 0x000fe200000000ff */
[----:B------:R-:W-:Y:S02]  /*0a50*/  @!P0 IMAD.MOV.U32 R5, RZ, RZ, -0x40 ;  /* 0xffffffc0ff058424 */ /* 0x000fe400078e00ff */
[----:B------:R-:W-:-:S03]  /*0a60*/  @!P1 FFMA R3, R3, 1.84467440737095516160e+19, RZ ;  /* 0x5f80000003039823 */ /* 0x000fc600000000ff */
[----:B------:R-:W-:-:S07]  /*0a70*/  @!P1 IADD3 R5, PT, PT, R5, 0x40, RZ ;  /* 0x0000004005059810 */ /* 0x000fce0007ffe0ff */
.L_x_7:
[----:B------:R-:W-:Y:S01]  /*0a80*/  LEA R10, R14, 0xc0800000, 0x17 ;  /* 0xc08000000e0a7811 */ /* 0x000fe200078eb8ff */
[----:B------:R-:W-:Y:S04]  /*0a90*/  BSSY.RECONVERGENT B2, `(.L_x_12) ;  /* 0x0000036000027945 */ /* 0x000fe80003800200 */
[----:B------:R-:W-:Y:S02]  /*0aa0*/  IMAD.IADD R10, R3, 0x1, -R10 ;  /* 0x00000001030a7824 */ /* 0x000fe400078e0a0a */
[----:B------:R-:W-:Y:S02]  /*0ab0*/  VIADD R3, R12, 0xffffff81 ;  /* 0xffffff810c037836 */ /* 0x000fe40000000000 */
[----:B------:R0:W1:Y:S01]  /*0ac0*/  MUFU.RCP R9, R10 ;  /* 0x0000000a00097308 */ /* 0x0000620000001000 */
[----:B------:R-:W-:Y:S01]  /*0ad0*/  FADD.FTZ R11, -R10, -RZ ;  /* 0x800000ff0a0b7221 */ /* 0x000fe20000010100 */
[C---:B------:R-:W-:Y:S01]  /*0ae0*/  IMAD R0, R3.reuse, -0x800000, R0 ;  /* 0xff80000003007824 */ /* 0x040fe200078e0200 */
[----:B0-----:R-:W-:-:S04]  /*0af0*/  IADD3 R10, PT, PT, R3, 0x7f, -R14 ;  /* 0x0000007f030a7810 */ /* 0x001fc80007ffe80e */
[----:B------:R-:W-:Y:S01]  /*0b00*/  IADD3 R10, PT, PT, R10, R5, RZ ;  /* 0x000000050a0a7210 */ /* 0x000fe20007ffe0ff */
[----:B-1----:R-:W-:-:S04]  /*0b10*/  FFMA R12, R9, R11, 1 ;  /* 0x3f800000090c7423 */ /* 0x002fc8000000000b */
[----:B------:R-:W-:-:S04]  /*0b20*/  FFMA R16, R9, R12, R9 ;  /* 0x0000000c09107223 */ /* 0x000fc80000000009 */
[----:B------:R-:W-:-:S04]  /*0b30*/  FFMA R9, R0, R16, RZ ;  /* 0x0000001000097223 */ /* 0x000fc800000000ff */
[----:B------:R-:W-:-:S04]  /*0b40*/  FFMA R12, R11, R9, R0 ;  /* 0x000000090b0c7223 */ /* 0x000fc80000000000 */
[----:B------:R-:W-:-:S04]  /*0b50*/  FFMA R9, R16, R12, R9 ;  /* 0x0000000c10097223 */ /* 0x000fc80000000009 */
[----:B------:R-:W-:-:S04]  /*0b60*/  FFMA R12, R11, R9, R0 ;  /* 0x000000090b0c7223 */ /* 0x000fc80000000000 */
[----:B------:R-:W-:-:S05]  /*0b70*/  FFMA R0, R16, R12, R9 ;  /* 0x0000000c10007223 */ /* 0x000fca0000000009 */
[----:B------:R-:W-:-:S04]  /*0b80*/  SHF.R.U32.HI R3, RZ, 0x17, R0 ;  /* 0x00000017ff037819 */ /* 0x000fc80000011600 */
[----:B------:R-:W-:-:S05]  /*0b90*/  LOP3.LUT R3, R3, 0xff, RZ, 0xc0, !PT ;  /* 0x000000ff03037812 */ /* 0x000fca00078ec0ff */
[----:B------:R-:W-:-:S04]  /*0ba0*/  IMAD.IADD R11, R3, 0x1, R10 ;  /* 0x00000001030b7824 */ /* 0x000fc800078e020a */
[----:B------:R-:W-:-:S05]  /*0bb0*/  VIADD R3, R11, 0xffffffff ;  /* 0xffffffff0b037836 */ /* 0x000fca0000000000 */
[----:B------:R-:W-:-:S13]  /*0bc0*/  ISETP.GE.U32.AND P0, PT, R3, 0xfe, PT ;  /* 0x000000fe0300780c */ /* 0x000fda0003f06070 */
[----:B------:R-:W-:Y:S05]  /*0bd0*/  @!P0 BRA `(.L_x_13) ;  /* 0x0000000000808947 */ /* 0x000fea0003800000 */
[----:B------:R-:W-:-:S13]  /*0be0*/  ISETP.GT.AND P0, PT, R11, 0xfe, PT ;  /* 0x000000fe0b00780c */ /* 0x000fda0003f04270 */
[----:B------:R-:W-:Y:S05]  /*0bf0*/  @P0 BRA `(.L_x_14) ;  /* 0x00000000006c0947 */ /* 0x000fea0003800000 */
[----:B------:R-:W-:-:S13]  /*0c00*/  ISETP.GE.AND P0, PT, R11, 0x1, PT ;  /* 0x000000010b00780c */ /* 0x000fda0003f06270 */
[----:B------:R-:W-:Y:S05]  /*0c10*/  @P0 BRA `(.L_x_15) ;  /* 0x0000000000740947 */ /* 0x000fea0003800000 */
[----:B------:R-:W-:Y:S02]  /*0c20*/  ISETP.GE.AND P0, PT, R11, -0x18, PT ;  /* 0xffffffe80b00780c */ /* 0x000fe40003f06270 */
[----:B------:R-:W-:-:S11]  /*0c30*/  LOP3.LUT R0, R0, 0x80000000, RZ, 0xc0, !PT ;  /* 0x8000000000007812 */ /* 0x000fd600078ec0ff */
[----:B------:R-:W-:Y:S05]  /*0c40*/  @!P0 BRA `(.L_x_15) ;  /* 0x0000000000688947 */ /* 0x000fea0003800000 */
[CCC-:B------:R-:W-:Y:S01]  /*0c50*/  FFMA.RZ R3, R16.reuse, R12.reuse, R9.reuse ;  /* 0x0000000c10037223 */ /* 0x1c0fe2000000c009 */
[CCC-:B------:R-:W-:Y:S01]  /*0c60*/  FFMA.RM R10, R16.reuse, R12.reuse, R9.reuse ;  /* 0x0000000c100a7223 */ /* 0x1c0fe20000004009 */
[C---:B------:R-:W-:Y:S02]  /*0c70*/  ISETP.NE.AND P2, PT, R11.reuse, RZ, PT ;  /* 0x000000ff0b00720c */ /* 0x040fe40003f45270 */
[----:B------:R-:W-:Y:S02]  /*0c80*/  ISETP.NE.AND P1, PT, R11, RZ, PT ;  /* 0x000000ff0b00720c */ /* 0x000fe40003f25270 */
[----:B------:R-:W-:Y:S01]  /*0c90*/  LOP3.LUT R5, R3, 0x7fffff, RZ, 0xc0, !PT ;  /* 0x007fffff03057812 */ /* 0x000fe200078ec0ff */
[----:B------:R-:W-:Y:S01]  /*0ca0*/  FFMA.RP R3, R16, R12, R9 ;  /* 0x0000000c10037223 */ /* 0x000fe20000008009 */
[----:B------:R-:W-:Y:S01]  /*0cb0*/  IADD3 R12, PT, PT, R11, 0x20, RZ ;  /* 0x000000200b0c7810 */ /* 0x000fe20007ffe0ff */
[----:B------:R-:W-:Y:S01]  /*0cc0*/  IMAD.MOV R9, RZ, RZ, -R11 ;  /* 0x000000ffff097224 */ /* 0x000fe200078e0a0b */
[----:B------:R-:W-:-:S02]  /*0cd0*/  LOP3.LUT R5, R5, 0x800000, RZ, 0xfc, !PT ;  /* 0x0080000005057812 */ /* 0x000fc400078efcff */
[----:B------:R-:W-:Y:S02]  /*0ce0*/  FSETP.NEU.FTZ.AND P0, PT, R3, R10, PT ;  /* 0x0000000a0300720b */ /* 0x000fe40003f1d000 */
[----:B------:R-:W-:Y:S02]  /*0cf0*/  SHF.L.U32 R12, R5, R12, RZ ;  /* 0x0000000c050c7219 */ /* 0x000fe400000006ff */
[----:B------:R-:W-:Y:S02]  /*0d00*/  SEL R10, R9, RZ, P2 ;  /* 0x000000ff090a7207 */ /* 0x000fe40001000000 */
[----:B------:R-:W-:Y:S02]  /*0d10*/  ISETP.NE.AND P1, PT, R12, RZ, P1 ;  /* 0x000000ff0c00720c */ /* 0x000fe40000f25270 */
[----:B------:R-:W-:Y:S02]  /*0d20*/  SHF.R.U32.HI R10, RZ, R10, R5 ;  /* 0x0000000aff0a7219 */ /* 0x000fe40000011605 */
[----:B------:R-:W-:-:S02]  /*0d30*/  PLOP3.LUT P0, PT, P0, P1, PT, 0xf8, 0x8f ;  /* 0x00000000008f781c */ /* 0x000fc40000703f70 */
[----:B------:R-:W-:Y:S02]  /*0d40*/  SHF.R.U32.HI R12, RZ, 0x1, R10 ;  /* 0x00000001ff0c7819 */ /* 0x000fe4000001160a */
[----:B------:R-:W-:-:S04]  /*0d50*/  SEL R3, RZ, 0x1, !P0 ;  /* 0x00000001ff037807 */ /* 0x000fc80004000000 */
[----:B------:R-:W-:-:S04]  /*0d60*/  LOP3.LUT R3, R3, 0x1, R12, 0xf8, !PT ;  /* 0x0000000103037812 */ /* 0x000fc800078ef80c */
[----:B------:R-:W-:-:S05]  /*0d70*/  LOP3.LUT R3, R3, R10, RZ, 0xc0, !PT ;  /* 0x0000000a03037212 */ /* 0x000fca00078ec0ff */
[----:B------:R-:W-:-:S05]  /*0d80*/  IMAD.IADD R3, R12, 0x1, R3 ;  /* 0x000000010c037824 */ /* 0x000fca00078e0203 */
[----:B------:R-:W-:Y:S01]  /*0d90*/  LOP3.LUT R0, R3, R0, RZ, 0xfc, !PT ;  /* 0x0000000003007212 */ /* 0x000fe200078efcff */
[----:B------:R-:W-:Y:S06]  /*0da0*/  BRA `(.L_x_15) ;  /* 0x0000000000107947 */ /* 0x000fec0003800000 */
.L_x_14:
[----:B------:R-:W-:-:S04]  /*0db0*/  LOP3.LUT R0, R0, 0x80000000, RZ, 0xc0, !PT ;  /* 0x8000000000007812 */ /* 0x000fc800078ec0ff */
[----:B------:R-:W-:Y:S01]  /*0dc0*/  LOP3.LUT R0, R0, 0x7f800000, RZ, 0xfc, !PT ;  /* 0x7f80000000007812 */ /* 0x000fe200078efcff */
[----:B------:R-:W-:Y:S06]  /*0dd0*/  BRA `(.L_x_15) ;  /* 0x0000000000047947 */ /* 0x000fec0003800000 */
.L_x_13:
[----:B------:R-:W-:-:S07]  /*0de0*/  LEA R0, R10, R0, 0x17 ;  /* 0x000000000a007211 */ /* 0x000fce00078eb8ff */
.L_x_15:
[----:B------:R-:W-:Y:S05]  /*0df0*/  BSYNC.RECONVERGENT B2 ;  /* 0x0000000000027941 */ /* 0x000fea0003800200 */
.L_x_12:
[----:B------:R-:W-:Y:S05]  /*0e00*/  BRA `(.L_x_16) ;  /* 0x0000000000207947 */ /* 0x000fea0003800000 */
.L_x_11:
[----:B------:R-:W-:-:S04]  /*0e10*/  LOP3.LUT R0, R3, 0x80000000, R0, 0x48, !PT ;  /* 0x8000000003007812 */ /* 0x000fc800078e4800 */
[----:B------:R-:W-:Y:S01]  /*0e20*/  LOP3.LUT R0, R0, 0x7f800000, RZ, 0xfc, !PT ;  /* 0x7f80000000007812 */ /* 0x000fe200078efcff */
[----:B------:R-:W-:Y:S06]  /*0e30*/  BRA `(.L_x_16) ;  /* 0x0000000000147947 */ /* 0x000fec0003800000 */
.L_x_10:
[----:B------:R-:W-:Y:S01]  /*0e40*/  LOP3.LUT R0, R3, 0x80000000, R0, 0x48, !PT ;  /* 0x8000000003007812 */ /* 0x000fe200078e4800 */
[----:B------:R-:W-:Y:S06]  /*0e50*/  BRA `(.L_x_16) ;  /* 0x00000000000c7947 */ /* 0x000fec0003800000 */
.L_x_9:
[----:B------:R-:W0:Y:S01]  /*0e60*/  MUFU.RSQ R0, -QNAN ;  /* 0xffc0000000007908 */ /* 0x000e220000001400 */
[----:B------:R-:W-:Y:S05]  /*0e70*/  BRA `(.L_x_16) ;  /* 0x0000000000047947 */ /* 0x000fea0003800000 */
.L_x_8:
[----:B------:R-:W-:-:S07]  /*0e80*/  FADD.FTZ R0, R0, R3 ;  /* 0x0000000300007221 */ /* 0x000fce0000010000 */
.L_x_16:
[----:B------:R-:W-:Y:S05]  /*0e90*/  BSYNC.RECONVERGENT B1 ;  /* 0x0000000000017941 */ /* 0x000fea0003800200 */
.L_x_6:
[----:B------:R-:W-:Y:S02]  /*0ea0*/  HFMA2 R9, -RZ, RZ, 0, 0 ;  /* 0x00000000ff097431 */ /* 0x000fe400000001ff */
[----:B0-----:R-:W-:Y:S02]  /*0eb0*/  IMAD.MOV.U32 R5, RZ, RZ, R0 ;  /* 0x000000ffff057224 */ /* 0x001fe400078e0000 */
[----:B------:R-:W-:Y:S05]  /*0ec0*/  RET.REL.NODEC R8 `(_Z22deposit_temperature_2dPfS_S_S_S_S_S_S_iiiff) ;  /* 0xfffffff0084c7950 */ /* 0x000fea0003c3ffff */
.L_x_17:
[----:B------:R-:W-:-:S00]  /*0ed0*/  BRA `(.L_x_17) ;  /* 0xfffffffc00fc7947 */ /* 0x000fc0000383ffff */
[----:B------:R-:W-:-:S00]  /*0ee0*/  NOP ;  /* 0x0000000000007918 */ /* 0x000fc00000000000 */
        /* <DEDUP_REMOVED lines=9> */
.L_x_54:


//--------------------- .text._Z19deposit_velocity_2dPfS_S_S_S_S_S_iiiff --------------------------
	.section	.text._Z19deposit_velocity_2dPfS_S_S_S_S_S_iiiff,"ax",@progbits
	.align	128
        .global         _Z19deposit_velocity_2dPfS_S_S_S_S_S_iiiff
        .type           _Z19deposit_velocity_2dPfS_S_S_S_S_S_iiiff,@function
        .size           _Z19deposit_velocity_2dPfS_S_S_S_S_S_iiiff,(.L_x_55 - _Z19deposit_velocity_2dPfS_S_S_S_S_S_iiiff)
        .other          _Z19deposit_velocity_2dPfS_S_S_S_S_S_iiiff,@"STO_CUDA_ENTRY STV_DEFAULT"
_Z19deposit_velocity_2dPfS_S_S_S_S_S_iiiff:
.text._Z19deposit_velocity_2dPfS_S_S_S_S_S_iiiff:
        /* <DEDUP_REMOVED lines=25> */
[----:B------:R-:W-:Y:S05]  /*0190*/  CALL.REL.NOINC `($__internal_1_$__cuda_sm3x_div_rn_noftz_f32_slowpath) ;  /* 0x0000000400dc7944 */ /* 0x000fea0003c00000 */
[----:B------:R-:W-:-:S07]  /*01a0*/  IMAD.MOV.U32 R6, RZ, RZ, R0 ;  /* 0x000000ffff067224 */ /* 0x000fce00078e0000 */
.L_x_19:
[----:B------:R-:W-:Y:S05]  /*01b0*/  BSYNC.RECONVERGENT B0 ;  /* 0x0000000000007941 */ /* 0x000fea0003800200 */
.L_x_18:
        /* <DEDUP_REMOVED lines=13> */
[----:B----4-:R-:W-:Y:S01]  /*0290*/  IABS R9, R8 ;  /* 0x0000000800097213 */ /* 0x010fe20000000000 */
[----:B-1----:R-:W-:-:S06]  /*02a0*/  VIADD R7, R10, 0xffffffe ;  /* 0x0ffffffe0a077836 */ /* 0x002fcc0000000000 */
[----:B------:R-:W0:Y:S02]  /*02b0*/  F2I.FTZ.U32.TRUNC.NTZ R7, R7 ;  /* 0x0000000700077305 */ /* 0x000e24000021f000 */
[----:B0-----:R-:W-:-:S05]  /*02c0*/  IADD3 R4, PT, PT, RZ, -R7, RZ ;  /* 0x80000007ff047210 */ /* 0x001fca0007ffe0ff */
[----:B------:R-:W-:-:S04]  /*02d0*/  IMAD R5, R4, R11, RZ ;  /* 0x0000000b04057224 */ /* 0x000fc800078e02ff */
[----:B------:R-:W-:-:S04]  /*02e0*/  IMAD.HI.U32 R4, R7, R5, R6 ;  /* 0x0000000507047227 */ /* 0x000fc800078e0006 */
[----:B------:R-:W-:Y:S02]  /*02f0*/  IMAD.MOV.U32 R5, RZ, RZ, R9 ;  /* 0x000000ffff057224 */ /* 0x000fe400078e0009 */
[----:B------:R-:W0:Y:S02]  /*0300*/  LDC R9, c[0x0][0x3c8] ;  /* 0x0000f200ff097b82 */ /* 0x000e240000000800 */
[----:B------:R-:W-:-:S05]  /*0310*/  IMAD.HI.U32 R4, R4, R5, RZ ;  /* 0x0000000504047227 */ /* 0x000fca00078e00ff */
[----:B------:R-:W-:-:S05]  /*0320*/  IADD3 R4, PT, PT, -R4, RZ, RZ ;  /* 0x000000ff04047210 */ /* 0x000fca0007ffe1ff */
        /* <DEDUP_REMOVED lines=8> */
[----:B------:R-:W-:-:S05]  /*03b0*/  @!P2 IMAD.IADD R6, R6, 0x1, -R11 ;  /* 0x000000010606a824 */ /* 0x000fca00078e0a0b */
[----:B------:R-:W-:Y:S02]  /*03c0*/  @!P0 IADD3 R6, PT, PT, -R6, RZ, RZ ;  /* 0x000000ff06068210 */ /* 0x000fe40007ffe1ff */
        /* <DEDUP_REMOVED lines=11> */
.L_x_21:
[----:B------:R-:W-:Y:S05]  /*0480*/  BSYNC.RECONVERGENT B0 ;  /* 0x0000000000007941 */ /* 0x000fea0003800200 */
.L_x_20:
[----:B------:R-:W0:Y:S01]  /*0490*/  LDC R8, c[0x0][0x3c0] ;  /* 0x0000f000ff087b82 */ /* 0x000e220000000800 */
[----:B------:R-:W1:Y:S07]  /*04a0*/  LDCU UR6, c[0x0][0x3bc] ;  /* 0x00007780ff0677ac */ /* 0x000e6e0008000800 */
[----:B------:R-:W2:Y:S01]  /*04b0*/  LDC.64 R10, c[0x0][0x398] ;  /* 0x0000e600ff0a7b82 */ /* 0x000ea20000000a00 */
[-C--:B0-----:R-:W-:Y:S02]  /*04c0*/  IABS R7, R8.reuse ;  /* 0x0000000800077213 */ /* 0x081fe40000000000 */
[----:B------:R-:W-:-:S02]  /*04d0*/  I2FP.F32.S32 R3, R8 ;  /* 0x0000000800037245 */ /* 0x000fc40000201400 */
[----:B------:R-:W0:Y:S03]  /*04e0*/  I2F.RP R0, R7 ;  /* 0x0000000700007306 */ /* 0x000e260000209400 */
[----:B------:R-:W-:-:S06]  /*04f0*/  FMUL R3, R3, R4 ;  /* 0x0000000403037220 */ /* 0x000fcc0000400000 */
[----:B------:R-:W3:Y:S08]  /*0500*/  F2I.TRUNC.NTZ R3, R3 ;  /* 0x0000000300037305 */ /* 0x000ef0000020f100 */
[----:B0-----:R-:W0:Y:S01]  /*0510*/  MUFU.RCP R0, R0 ;  /* 0x0000000000007308 */ /* 0x001e220000001000 */
[----:B---3--:R-:W-:Y:S02]  /*0520*/  ISETP.GE.AND P2, PT, R3, RZ, PT ;  /* 0x000000ff0300720c */ /* 0x008fe40003f46270 */
[----:B0-----:R-:W-:-:S02]  /*0530*/  IADD3 R5, PT, PT, R0, 0xffffffe, RZ ;  /* 0x0ffffffe00057810 */ /* 0x001fc40007ffe0ff */
[----:B------:R-:W-:-:S04]  /*0540*/  IABS R0, R3 ;  /* 0x0000000300007213 */ /* 0x000fc80000000000 */
[----:B------:R-:W0:Y:S02]  /*0550*/  F2I.FTZ.U32.TRUNC.NTZ R5, R5 ;  /* 0x0000000500057305 */ /* 0x000e24000021f000 */
[----:B0-----:R-:W-:-:S04]  /*0560*/  IMAD.MOV R4, RZ, RZ, -R5 ;  /* 0x000000ffff047224 */ /* 0x001fc800078e0a05 */
[----:B------:R-:W-:Y:S02]  /*0570*/  IMAD R9, R4, R7, RZ ;  /* 0x0000000704097224 */ /* 0x000fe400078e02ff */
[----:B------:R-:W-:-:S04]  /*0580*/  IMAD.MOV.U32 R4, RZ, RZ, RZ ;  /* 0x000000ffff047224 */ /* 0x000fc800078e00ff */
[----:B------:R-:W-:-:S06]  /*0590*/  IMAD.HI.U32 R4, R5, R9, R4 ;  /* 0x0000000905047227 */ /* 0x000fcc00078e0004 */
[----:B------:R-:W-:-:S05]  /*05a0*/  IMAD.HI.U32 R4, R4, R0, RZ ;  /* 0x0000000004047227 */ /* 0x000fca00078e00ff */
[----:B------:R-:W-:-:S05]  /*05b0*/  IADD3 R4, PT, PT, -R4, RZ, RZ ;  /* 0x000000ff04047210 */ /* 0x000fca0007ffe1ff */
[C---:B------:R-:W-:Y:S02]  /*05c0*/  IMAD R0, R7.reuse, R4, R0 ;  /* 0x0000000407007224 */ /* 0x040fe400078e0200 */
[----:B------:R-:W0:Y:S03]  /*05d0*/  LDC.64 R4, c[0x0][0x390] ;  /* 0x0000e400ff047b82 */ /* 0x000e260000000a00 */
[----:B------:R-:W-:-:S13]  /*05e0*/  ISETP.GT.U32.AND P0, PT, R7, R0, PT ;  /* 0x000000000700720c */ /* 0x000fda0003f04070 */
[----:B------:R-:W-:Y:S01]  /*05f0*/  @!P0 IMAD.IADD R0, R0, 0x1, -R7 ;  /* 0x0000000100008824 */ /* 0x000fe200078e0a07 */
[----:B------:R-:W-:-:S04]  /*0600*/  ISETP.NE.AND P0, PT, R8, RZ, PT ;  /* 0x000000ff0800720c */ /* 0x000fc80003f05270 */
[----:B------:R-:W-:-:S13]  /*0610*/  ISETP.GT.U32.AND P1, PT, R7, R0, PT ;  /* 0x000000000700720c */ /* 0x000fda0003f24070 */
[----:B------:R-:W-:-:S05]  /*0620*/  @!P1 IMAD.IADD R0, R0, 0x1, -R7 ;  /* 0x0000000100009824 */ /* 0x000fca00078e0a07 */
[----:B------:R-:W-:Y:S02]  /*0630*/  @!P2 IADD3 R0, PT, PT, -R0, RZ, RZ ;  /* 0x000000ff0000a210 */ /* 0x000fe40007ffe1ff */
[----:B------:R-:W-:Y:S01]  /*0640*/  @!P0 LOP3.LUT R0, RZ, R8, RZ, 0x33, !PT ;  /* 0x00000008ff008212 */ /* 0x000fe200078e33ff */
[----:B--2---:R-:W-:Y:S01]  /*0650*/  IMAD.WIDE R10, R2, 0x4, R10 ;  /* 0x00000004020a7825 */ /* 0x004fe200078e020a */
[----:B------:R-:W2:Y:S03]  /*0660*/  LDC.64 R8, c[0x0][0x3a8] ;  /* 0x0000ea00ff087b82 */ /* 0x000ea60000000a00 */
[----:B-1----:R-:W-:Y:S02]  /*0670*/  IMAD R6, R0, UR6, R6 ;  /* 0x0000000600067c24 */ /* 0x002fe4000f8e0206 */
[----:B------:R-:W3:Y:S02]  /*0680*/  LDG.E R0, desc[UR4][R10.64] ;  /* 0x000000040a007981 */ /* 0x000ee4000c1e1900 */
[----:B0-----:R-:W-:-:S05]  /*0690*/  IMAD.WIDE R4, R6, 0x4, R4 ;  /* 0x0000000406047825 */ /* 0x001fca00078e0204 */
[----:B------:R-:W4:Y:S01]  /*06a0*/  LDG.E R13, desc[UR4][R4.64] ;  /* 0x00000004040d7981 */ /* 0x000f22000c1e1900 */
[----:B------:R-:W-:Y:S01]  /*06b0*/  BSSY.RECONVERGENT B0, `(.L_x_22) ;  /* 0x000000e000007945 */ /* 0x000fe20003800200 */
[----:B--2---:R-:W-:Y:S01]  /*06c0*/  IMAD.WIDE R8, R6, 0x4, R8 ;  /* 0x0000000406087825 */ /* 0x004fe200078e0208 */
[----:B----4-:R-:W0:Y:S08]  /*06d0*/  MUFU.RCP R3, R13 ;  /* 0x0000000d00037308 */ /* 0x010e300000001000 */
[----:B---3--:R-:W1:Y:S01]  /*06e0*/  FCHK P0, R0, R13 ;  /* 0x0000000d00007302 */ /* 0x008e620000000000 */
[----:B0-----:R-:W-:-:S04]  /*06f0*/  FFMA R12, -R13, R3, 1 ;  /* 0x3f8000000d0c7423 */ /* 0x001fc80000000103 */
[----:B------:R-:W-:-:S04]  /*0700*/  FFMA R3, R3, R12, R3 ;  /* 0x0000000c03037223 */ /* 0x000fc80000000003 */
[----:B------:R-:W-:-:S04]  /*0710*/  FFMA R12, R0, R3, RZ ;  /* 0x00000003000c7223 */ /* 0x000fc800000000ff */
[----:B------:R-:W-:-:S04]  /*0720*/  FFMA R7, -R13, R12, R0 ;  /* 0x0000000c0d077223 */ /* 0x000fc80000000100 */
[----:B------:R-:W-:Y:S01]  /*0730*/  FFMA R7, R3, R7, R12 ;  /* 0x0000000703077223 */ /* 0x000fe2000000000c */
[----:B-1----:R-:W-:Y:S06]  /*0740*/  @!P0 BRA `(.L_x_23) ;  /* 0x0000000000108947 */ /* 0x002fec0003800000 */
[----:B------:R-:W-:Y:S01]  /*0750*/  IMAD.MOV.U32 R3, RZ, RZ, R13 ;  /* 0x000000ffff037224 */ /* 0x000fe200078e000d */
[----:B------:R-:W-:-:S07]  /*0760*/  MOV R10, 0x780 ;  /* 0x00000780000a7802 */ /* 0x000fce0000000f00 */
[----:B------:R-:W-:Y:S05]  /*0770*/  CALL.REL.NOINC `($__internal_1_$__cuda_sm3x_div_rn_noftz_f32_slowpath) ;  /* 0x0000000000647944 */ /* 0x000fea0003c00000 */
[----:B------:R-:W-:-:S07]  /*0780*/  IMAD.MOV.U32 R7, RZ, RZ, R0 ;  /* 0x000000ffff077224 */ /* 0x000fce00078e0000 */
.L_x_23:
[----:B------:R-:W-:Y:S05]  /*0790*/  BSYNC.RECONVERGENT B0 ;  /* 0x0000000000007941 */ /* 0x000fea0003800200 */
.L_x_22:
[----:B------:R-:W0:Y:S01]  /*07a0*/  LDC.64 R10, c[0x0][0x3a0] ;  /* 0x0000e800ff0a7b82 */ /* 0x000e220000000a00 */
[----:B------:R1:W-:Y:S04]  /*07b0*/  REDG.E.ADD.F32.FTZ.RN.STRONG.GPU desc[UR4][R8.64], R7 ;  /* 0x00000007080079a6 */ /* 0x0003e8000c12f304 */
[----:B------:R-:W2:Y:S01]  /*07c0*/  LDG.E R5, desc[UR4][R4.64] ;  /* 0x0000000404057981 */ /* 0x000ea2000c1e1900 */
[----:B0-----:R-:W-:Y:S02]  /*07d0*/  IMAD.WIDE R2, R2, 0x4, R10 ;  /* 0x0000000402027825 */ /* 0x001fe400078e020a */
[----:B------:R-:W1:Y:S03]  /*07e0*/  LDC.64 R10, c[0x0][0x3b0] ;  /* 0x0000ec00ff0a7b82 */ /* 0x000e660000000a00 */
[----:B------:R-:W3:Y:S01]  /*07f0*/  LDG.E R0, desc[UR4][R2.64] ;  /* 0x0000000402007981 */ /* 0x000ee2000c1e1900 */
[----:B------:R-:W-:Y:S01]  /*0800*/  BSSY.RECONVERGENT B0, `(.L_x_24) ;  /* 0x000000e000007945 */ /* 0x000fe20003800200 */
[----:B-1----:R-:W-:Y:S01]  /*0810*/  IMAD.WIDE R6, R6, 0x4, R10 ;  /* 0x0000000406067825 */ /* 0x002fe200078e020a */
[----:B--2---:R-:W0:Y:S03]  /*0820*/  MUFU.RCP R12, R5 ;  /* 0x00000005000c7308 */ /* 0x004e260000001000 */
[----:B0-----:R-:W-:-:S04]  /*0830*/  FFMA R13, -R5, R12, 1 ;  /* 0x3f800000050d7423 */ /* 0x001fc8000000010c */
[----:B------:R-:W-:Y:S01]  /*0840*/  FFMA R13, R12, R13, R12 ;  /* 0x0000000d0c0d7223 */ /* 0x000fe2000000000c */
[----:B---3--:R-:W0:Y:S03]  /*0850*/  FCHK P0, R0, R5 ;  /* 0x0000000500007302 */ /* 0x008e260000000000 */
[----:B------:R-:W-:-:S04]  /*0860*/  FFMA R12, R0, R13, RZ ;  /* 0x0000000d000c7223 */ /* 0x000fc800000000ff */
[----:B------:R-:W-:-:S04]  /*0870*/  FFMA R14, -R5, R12, R0 ;  /* 0x0000000c050e7223 */ /* 0x000fc80000000100 */
[----:B------:R-:W-:Y:S01]  /*0880*/  FFMA R13, R13, R14, R12 ;  /* 0x0000000e0d0d7223 */ /* 0x000fe2000000000c */
[----:B0-----:R-:W-:Y:S06]  /*0890*/  @!P0 BRA `(.L_x_25) ;  /* 0x0000000000108947 */ /* 0x001fec0003800000 */
[----:B------:R-:W-:Y:S02]  /*08a0*/  MOV R3, R5 ;  /* 0x0000000500037202 */ /* 0x000fe40000000f00 */
[----:B------:R-:W-:-:S07]  /*08b0*/  MOV R10, 0x8d0 ;  /* 0x000008d0000a7802 */ /* 0x000fce0000000f00 */
[----:B------:R-:W-:Y:S05]  /*08c0*/  CALL.REL.NOINC `($__internal_1_$__cuda_sm3x_div_rn_noftz_f32_slowpath) ;  /* 0x0000000000107944 */ /* 0x000fea0003c00000 */
[----:B------:R-:W-:-:S07]  /*08d0*/  IMAD.MOV.U32 R13, RZ, RZ, R0 ;  /* 0x000000ffff0d7224 */ /* 0x000fce00078e0000 */
.L_x_25:
[----:B------:R-:W-:Y:S05]  /*08e0*/  BSYNC.RECONVERGENT B0 ;  /* 0x0000000000007941 */ /* 0x000fea0003800200 */
.L_x_24:
[----:B------:R-:W-:Y:S01]  /*08f0*/  REDG.E.ADD.F32.FTZ.RN.STRONG.GPU desc[UR4][R6.64], R13 ;  /* 0x0000000d060079a6 */ /* 0x000fe2000c12f304 */
[----:B------:R-:W-:Y:S05]  /*0900*/  EXIT ;  /* 0x000000000000794d */ /* 0x000fea0003800000 */
        .weak           $__internal_1_$__cuda_sm3x_div_rn_noftz_f32_slowpath
        .type           $__internal_1_$__cuda_sm3x_div_rn_noftz_f32_slowpath,@function
        .size           $__internal_1_$__cuda_sm3x_div_rn_noftz_f32_slowpath,(.L_x_55 - $__internal_1_$__cuda_sm3x_div_rn_noftz_f32_slowpath)
$__internal_1_$__cuda_sm3x_div_rn_noftz_f32_slowpath:
[----:B------:R-:W-:Y:S01]  /*0910*/  SHF.R.U32.HI R12, RZ, 0x17, R3 ;  /* 0x00000017ff0c7819 */ /* 0x000fe20000011603 */
[----:B------:R-:W-:Y:S01]  /*0920*/  BSSY.RECONVERGENT B1, `(.L_x_26) ;  /* 0x0000062000017945 */ /* 0x000fe20003800200 */
[----:B------:R-:W-:Y:S02]  /*0930*/  SHF.R.U32.HI R11, RZ, 0x17, R0 ;  /* 0x00000017ff0b7819 */ /* 0x000fe40000011600 */
[----:B------:R-:W-:Y:S02]  /*0940*/  LOP3.LUT R12, R12, 0xff, RZ, 0xc0, !PT ;  /* 0x000000ff0c0c7812 */ /* 0x000fe400078ec0ff */
[----:B------:R-:W-:-:S03]  /*0950*/  LOP3.LUT R13, R11, 0xff, RZ, 0xc0, !PT ;  /* 0x000000ff0b0d7812 */ /* 0x000fc600078ec0ff */
[----:B------:R-:W-:Y:S01]  /*0960*/  VIADD R15, R12, 0xffffffff ;  /* 0xffffffff0c0f7836 */ /* 0x000fe20000000000 */
[----:B------:R-:W-:-:S04]  /*0970*/  IADD3 R14, PT, PT, R13, -0x1, RZ ;  /* 0xffffffff0d0e7810 */ /* 0x000fc80007ffe0ff */
[----:B------:R-:W-:-:S04]  /*0980*/  ISETP.GT.U32.AND P0, PT, R15, 0xfd, PT ;  /* 0x000000fd0f00780c */ /* 0x000fc80003f04070 */
[----:B------:R-:W-:-:S13]  /*0990*/  ISETP.GT.U32.OR P0, PT, R14, 0xfd, P0 ;  /* 0x000000fd0e00780c */ /* 0x000fda0000704470 */
[----:B------:R-:W-:Y:S01]  /*09a0*/  @!P0 IMAD.MOV.U32 R11, RZ, RZ, RZ ;  /* 0x000000ffff0b8224 */ /* 0x000fe200078e00ff */
        /* <DEDUP_REMOVED lines=19> */
[----:B------:R-:W-:Y:S01]  /*0ae0*/  @P0 IMAD.MOV.U32 R11, RZ, RZ, RZ ;  /* 0x000000ffff0b0224 */ /* 0x000fe200078e00ff */
[----:B------:R-:W-:Y:S01]  /*0af0*/  @!P0 MOV R11, 0xffffffc0 ;  /* 0xffffffc0000b8802 */ /* 0x000fe20000000f00 */
[----:B------:R-:W-:Y:S01]  /*0b00*/  @!P0 FFMA R0, R0, 1.84467440737095516160e+19, RZ ;  /* 0x5f80000000008823 */ /* 0x000fe200000000ff */
[----:B------:R-:W-:-:S03]  /*0b10*/  @!P1 FFMA R3, R3, 1.84467440737095516160e+19, RZ ;  /* 0x5f80000003039823 */ /* 0x000fc600000000ff */
[----:B------:R-:W-:-:S07]  /*0b20*/  @!P1 VIADD R11, R11, 0x40 ;  /* 0x000000400b0b9836 */ /* 0x000fce0000000000 */
.L_x_27:
[----:B------:R-:W-:Y:S01]  /*0b30*/  LEA R14, R12, 0xc0800000, 0x17 ;  /* 0xc08000000c0e7811 */ /* 0x000fe200078eb8ff */
[----:B------:R-:W-:Y:S01]  /*0b40*/  BSSY.RECONVERGENT B2, `(.L_x_32) ;  /* 0x0000036000027945 */ /* 0x000fe20003800200 */
[----:B------:R-:W-:-:S03]  /*0b50*/  IADD3 R13, PT, PT, R13, -0x7f, RZ ;  /* 0xffffff810d0d7810 */ /* 0x000fc60007ffe0ff */
[----:B------:R-:W-:Y:S02]  /*0b60*/  IMAD.IADD R14, R3, 0x1, -R14 ;  /* 0x00000001030e7824 */ /* 0x000fe400078e0a0e */
[C---:B------:R-:W-:Y:S02]  /*0b70*/  IMAD R0, R13.reuse, -0x800000, R0 ;  /* 0xff8000000d007824 */ /* 0x040fe400078e0200 */
[----:B------:R0:W1:Y:S01]  /*0b80*/  MUFU.RCP R3, R14 ;  /* 0x0000000e00037308 */ /* 0x0000620000001000 */
[----:B------:R-:W-:Y:S01]  /*0b90*/  FADD.FTZ R15, -R14, -RZ ;  /* 0x800000ff0e0f7221 */ /* 0x000fe20000010100 */
[----:B0-----:R-:W-:-:S05]  /*0ba0*/  IADD3 R14, PT, PT, R13, 0x7f, -R12 ;  /* 0x0000007f0d0e7810 */ /* 0x001fca0007ffe80c */
[----:B------:R-:W-:Y:S02]  /*0bb0*/  IMAD.IADD R11, R14, 0x1, R11 ;  /* 0x000000010e0b7824 */ /* 0x000fe400078e020b */
        /* <DEDUP_REMOVED lines=9> */
[----:B------:R-:W-:-:S05]  /*0c50*/  IMAD.IADD R17, R12, 0x1, R11 ;  /* 0x000000010c117824 */ /* 0x000fca00078e020b */
[----:B------:R-:W-:-:S04]  /*0c60*/  IADD3 R12, PT, PT, R17, -0x1, RZ ;  /* 0xffffffff110c7810 */ /* 0x000fc80007ffe0ff */
        /* <DEDUP_REMOVED lines=9> */
[-CC-:B------:R-:W-:Y:S01]  /*0d00*/  FFMA.RZ R11, R3, R15.reuse, R16.reuse ;  /* 0x0000000f030b7223 */ /* 0x180fe2000000c010 */
[----:B------:R-:W-:Y:S02]  /*0d10*/  VIADD R14, R17, 0x20 ;  /* 0x00000020110e7836 */ /* 0x000fe40000000000 */
[-CC-:B------:R-:W-:Y:S01]  /*0d20*/  FFMA.RM R12, R3, R15.reuse, R16.reuse ;  /* 0x0000000f030c7223 */ /* 0x180fe20000004010 */
[----:B------:R-:W-:Y:S02]  /*0d30*/  ISETP.NE.AND P2, PT, R17, RZ, PT ;  /* 0x000000ff1100720c */ /* 0x000fe40003f45270 */
[----:B------:R-:W-:Y:S01]  /*0d40*/  LOP3.LUT R13, R11, 0x7fffff, RZ, 0xc0, !PT ;  /* 0x007fffff0b0d7812 */ /* 0x000fe200078ec0ff */
[----:B------:R-:W-:Y:S01]  /*0d50*/  FFMA.RP R11, R3, R15, R16 ;  /* 0x0000000f030b7223 */ /* 0x000fe20000008010 */
[----:B------:R-:W-:Y:S01]  /*0d60*/  IMAD.MOV R3, RZ, RZ, -R17 ;  /* 0x000000ffff037224 */ /* 0x000fe200078e0a11 */
[----:B------:R-:W-:Y:S02]  /*0d70*/  ISETP.NE.AND P1, PT, R17, RZ, PT ;  /* 0x000000ff1100720c */ /* 0x000fe40003f25270 */
        /* <DEDUP_REMOVED lines=10> */
[----:B------:R-:W-:-:S04]  /*0e20*/  LOP3.LUT R3, R3, R12, RZ, 0xc0, !PT ;  /* 0x0000000c03037212 */ /* 0x000fc800078ec0ff */
[----:B------:R-:W-:-:S04]  /*0e30*/  IADD3 R3, PT, PT, R14, R3, RZ ;  /* 0x000000030e037210 */ /* 0x000fc80007ffe0ff */
[----:B------:R-:W-:Y:S01]  /*0e40*/  LOP3.LUT R0, R3, R0, RZ, 0xfc, !PT ;  /* 0x0000000003007212 */ /* 0x000fe200078efcff */
[----:B------:R-:W-:Y:S06]  /*0e50*/  BRA `(.L_x_35) ;  /* 0x0000000000107947 */ /* 0x000fec0003800000 */
.L_x_34:
[----:B------:R-:W-:-:S04]  /*0e60*/  LOP3.LUT R0, R0, 0x80000000, RZ, 0xc0, !PT ;  /* 0x8000000000007812 */ /* 0x000fc800078ec0ff */
[----:B------:R-:W-:Y:S01]  /*0e70*/  LOP3.LUT R0, R0, 0x7f800000, RZ, 0xfc, !PT ;  /* 0x7f80000000007812 */ /* 0x000fe200078efcff */
[----:B------:R-:W-:Y:S06]  /*0e80*/  BRA `(.L_x_35) ;  /* 0x0000000000047947 */ /* 0x000fec0003800000 */
.L_x_33:
[----:B------:R-:W-:-:S07]  /*0e90*/  IMAD R0, R11, 0x800000, R0 ;  /* 0x008000000b007824 */ /* 0x000fce00078e0200 */
.L_x_35:
[----:B------:R-:W-:Y:S05]  /*0ea0*/  BSYNC.RECONVERGENT B2 ;  /* 0x0000000000027941 */ /* 0x000fea0003800200 */
.L_x_32:
[----:B------:R-:W-:Y:S05]  /*0eb0*/  BRA `(.L_x_36) ;  /* 0x0000000000207947 */ /* 0x000fea0003800000 */
.L_x_31:
[----:B------:R-:W-:-:S04]  /*0ec0*/  LOP3.LUT R0, R3, 0x80000000, R0, 0x48, !PT ;  /* 0x8000000003007812 */ /* 0x000fc800078e4800 */
[----:B------:R-:W-:Y:S01]  /*0ed0*/  LOP3.LUT R0, R0, 0x7f800000, RZ, 0xfc, !PT ;  /* 0x7f80000000007812 */ /* 0x000fe200078efcff */
[----:B------:R-:W-:Y:S06]  /*0ee0*/  BRA `(.L_x_36) ;  /* 0x0000000000147947 */ /* 0x000fec0003800000 */
.L_x_30:
[----:B------:R-:W-:Y:S01]  /*0ef0*/  LOP3.LUT R0, R3, 0x80000000, R0, 0x48, !PT ;  /* 0x8000000003007812 */ /* 0x000fe200078e4800 */
[----:B------:R-:W-:Y:S06]  /*0f00*/  BRA `(.L_x_36) ;  /* 0x00000000000c7947 */ /* 0x000fec0003800000 */
.L_x_29:
[----:B------:R-:W0:Y:S01]  /*0f10*/  MUFU.RSQ R0, -QNAN ;  /* 0xffc0000000007908 */ /* 0x000e220000001400 */
[----:B------:R-:W-:Y:S05]  /*0f20*/  BRA `(.L_x_36) ;  /* 0x0000000000047947 */ /* 0x000fea0003800000 */
.L_x_28:
[----:B------:R-:W-:-:S07]  /*0f30*/  FADD.FTZ R0, R0, R3 ;  /* 0x0000000300007221 */ /* 0x000fce0000010000 */
.L_x_36:
[----:B------:R-:W-:Y:S05]  /*0f40*/  BSYNC.RECONVERGENT B1 ;  /* 0x0000000000017941 */ /* 0x000fea0003800200 */
.L_x_26:
[----:B------:R-:W-:-:S04]  /*0f50*/  HFMA2 R11, -RZ, RZ, 0, 0 ;  /* 0x00000000ff0b7431 */ /* 0x000fc800000001ff */
[----:B0-----:R-:W-:Y:S05]  /*0f60*/  RET.REL.NODEC R10 `(_Z19deposit_velocity_2dPfS_S_S_S_S_S_iiiff) ;  /* 0xfffffff00a247950 */ /* 0x001fea0003c3ffff */
.L_x_37:
        /* <DEDUP_REMOVED lines=9> */
.L_x_55:


//--------------------- .text._Z18deposit_density_2dPfS_S_iiiff --------------------------
	.section	.text._Z18deposit_density_2dPfS_S_iiiff,"ax",@progbits
	.align	128
        .global         _Z18deposit_density_2dPfS_S_iiiff
        .type           _Z18deposit_density_2dPfS_S_iiiff,@function
        .size           _Z18deposit_density_2dPfS_S_iiiff,(.L_x_56 - _Z18deposit_density_2dPfS_S_iiiff)
        .other          _Z18deposit_density_2dPfS_S_iiiff,@"STO_CUDA_ENTRY STV_DEFAULT"
_Z18deposit_density_2dPfS_S_iiiff:
.text._Z18deposit_density_2dPfS_S_iiiff:
        /* <DEDUP_REMOVED lines=25> */
[----:B------:R-:W-:Y:S05]  /*0190*/  CALL.REL.NOINC `($__internal_2_$__cuda_sm3x_div_rn_noftz_f32_slowpath) ;  /* 0x0000000400407944 */ /* 0x000fea0003c00000 */
[----:B------:R-:W-:-:S07]  /*01a0*/  IMAD.MOV.U32 R6, RZ, RZ, R0 ;  /* 0x000000ffff067224 */ /* 0x000fce00078e0000 */
.L_x_39:
[----:B------:R-:W-:Y:S05]  /*01b0*/  BSYNC.RECONVERGENT B0 ;  /* 0x0000000000007941 */ /* 0x000fea0003800200 */
.L_x_38:
        /* <DEDUP_REMOVED lines=16> */
[----:B0-----:R-:W-:-:S04]  /*02c0*/  IMAD.MOV R4, RZ, RZ, -R7 ;  /* 0x000000ffff047224 */ /* 0x001fc800078e0a07 */
[----:B------:R-:W-:-:S04]  /*02d0*/  IMAD R5, R4, R11, RZ ;  /* 0x0000000b04057224 */ /* 0x000fc800078e02ff */
[----:B------:R-:W-:Y:S02]  /*02e0*/  IMAD.HI.U32 R4, R7, R5, R6 ;  /* 0x0000000507047227 */ /* 0x000fe400078e0006 */
[----:B------:R-:W0:Y:S02]  /*02f0*/  LDC R7, c[0x0][0x3a8] ;  /* 0x0000ea00ff077b82 */ /* 0x000e240000000800 */
[----:B------:R-:W-:-:S04]  /*0300*/  IMAD.MOV.U32 R5, RZ, RZ, R9 ;  /* 0x000000ffff057224 */ /* 0x000fc800078e0009 */
        /* <DEDUP_REMOVED lines=10> */
[----:B------:R-:W-:-:S04]  /*03b0*/  @!P2 IMAD.IADD R4, R4, 0x1, -R11 ;  /* 0x000000010404a824 */ /* 0x000fc800078e0a0b */
[----:B------:R-:W-:-:S04]  /*03c0*/  IMAD.MOV.U32 R2, RZ, RZ, R4 ;  /* 0x000000ffff027224 */ /* 0x000fc800078e0004 */
        /* <DEDUP_REMOVED lines=11> */
[----:B------:R-:W-:-:S07]  /*0480*/  MOV R4, R0 ;  /* 0x0000000000047202 */ /* 0x000fce0000000f00 */
.L_x_41:
[----:B------:R-:W-:Y:S05]  /*0490*/  BSYNC.RECONVERGENT B0 ;  /* 0x0000000000007941 */ /* 0x000fea0003800200 */
.L_x_40:
[----:B------:R-:W0:Y:S01]  /*04a0*/  LDC R6, c[0x0][0x3a0] ;  /* 0x0000e800ff067b82 */ /* 0x000e220000000800 */
[----:B------:R-:W1:Y:S01]  /*04b0*/  LDCU UR6, c[0x0][0x39c] ;  /* 0x00007380ff0677ac */ /* 0x000e620008000800 */
[-C--:B0-----:R-:W-:Y:S02]  /*04c0*/  IABS R7, R6.reuse ;  /* 0x0000000600077213 */ /* 0x081fe40000000000 */
[----:B------:R-:W-:Y:S02]  /*04d0*/  I2FP.F32.S32 R3, R6 ;  /* 0x0000000600037245 */ /* 0x000fe40000201400 */
[----:B------:R-:W0:Y:S03]  /*04e0*/  I2F.RP R0, R7 ;  /* 0x0000000700007306 */ /* 0x000e260000209400 */
[----:B------:R-:W-:-:S06]  /*04f0*/  FMUL R3, R3, R4 ;  /* 0x0000000403037220 */ /* 0x000fcc0000400000 */
[----:B------:R-:W2:Y:S08]  /*0500*/  F2I.TRUNC.NTZ R3, R3 ;  /* 0x0000000300037305 */ /* 0x000eb0000020f100 */
[----:B0-----:R-:W0:Y:S01]  /*0510*/  MUFU.RCP R0, R0 ;  /* 0x0000000000007308 */ /* 0x001e220000001000 */
[----:B--2---:R-:W-:Y:S01]  /*0520*/  ISETP.GE.AND P2, PT, R3, RZ, PT ;  /* 0x000000ff0300720c */ /* 0x004fe20003f46270 */
[----:B0-----:R-:W-:Y:S01]  /*0530*/  VIADD R5, R0, 0xffffffe ;  /* 0x0ffffffe00057836 */ /* 0x001fe20000000000 */
[----:B------:R-:W-:-:S05]  /*0540*/  IABS R0, R3 ;  /* 0x0000000300007213 */ /* 0x000fca0000000000 */
[----:B------:R-:W0:Y:S02]  /*0550*/  F2I.FTZ.U32.TRUNC.NTZ R5, R5 ;  /* 0x0000000500057305 */ /* 0x000e24000021f000 */
[----:B0-----:R-:W-:-:S04]  /*0560*/  IMAD.MOV R4, RZ, RZ, -R5 ;  /* 0x000000ffff047224 */ /* 0x001fc800078e0a05 */
[----:B------:R-:W-:Y:S02]  /*0570*/  IMAD R9, R4, R7, RZ ;  /* 0x0000000704097224 */ /* 0x000fe400078e02ff */
[----:B------:R-:W-:-:S04]  /*0580*/  IMAD.MOV.U32 R4, RZ, RZ, RZ ;  /* 0x000000ffff047224 */ /* 0x000fc800078e00ff */
[----:B------:R-:W-:-:S06]  /*0590*/  IMAD.HI.U32 R4, R5, R9, R4 ;  /* 0x0000000905047227 */ /* 0x000fcc00078e0004 */
[----:B------:R-:W-:-:S04]  /*05a0*/  IMAD.HI.U32 R4, R4, R0, RZ ;  /* 0x0000000004047227 */ /* 0x000fc800078e00ff */
[----:B------:R-:W-:-:S04]  /*05b0*/  IMAD.MOV R4, RZ, RZ, -R4 ;  /* 0x000000ffff047224 */ /* 0x000fc800078e0a04 */
[C---:B------:R-:W-:Y:S02]  /*05c0*/  IMAD R0, R7.reuse, R4, R0 ;  /* 0x0000000407007224 */ /* 0x040fe400078e0200 */
[----:B------:R-:W0:Y:S03]  /*05d0*/  LDC.64 R4, c[0x0][0x390] ;  /* 0x0000e400ff047b82 */ /* 0x000e260000000a00 */
[----:B------:R-:W-:-:S13]  /*05e0*/  ISETP.GT.U32.AND P0, PT, R7, R0, PT ;  /* 0x000000000700720c */ /* 0x000fda0003f04070 */
[----:B------:R-:W-:Y:S01]  /*05f0*/  @!P0 IMAD.IADD R0, R0, 0x1, -R7 ;  /* 0x0000000100008824 */ /* 0x000fe200078e0a07 */
[----:B------:R-:W-:-:S04]  /*0600*/  ISETP.NE.AND P0, PT, R6, RZ, PT ;  /* 0x000000ff0600720c */ /* 0x000fc80003f05270 */
[----:B------:R-:W-:-:S13]  /*0610*/  ISETP.GT.U32.AND P1, PT, R7, R0, PT ;  /* 0x000000000700720c */ /* 0x000fda0003f24070 */
[----:B------:R-:W-:Y:S01]  /*0620*/  @!P1 IADD3 R0, PT, PT, R0, -R7, RZ ;  /* 0x8000000700009210 */ /* 0x000fe20007ffe0ff */
[----:B------:R-:W-:-:S04]  /*0630*/  IMAD.MOV.U32 R7, RZ, RZ, 0x3f800000 ;  /* 0x3f800000ff077424 */ /* 0x000fc800078e00ff */
[----:B------:R-:W-:Y:S01]  /*0640*/  @!P2 IMAD.MOV R0, RZ, RZ, -R0 ;  /* 0x000000ffff00a224 */ /* 0x000fe200078e0a00 */
[----:B------:R-:W-:-:S05]  /*0650*/  @!P0 LOP3.LUT R0, RZ, R6, RZ, 0x33, !PT ;  /* 0x00000006ff008212 */ /* 0x000fca00078e33ff */
[----:B-1----:R-:W-:-:S04]  /*0660*/  IMAD R3, R0, UR6, R2 ;  /* 0x0000000600037c24 */ /* 0x002fc8000f8e0202 */
[----:B0-----:R-:W-:-:S05]  /*0670*/  IMAD.WIDE R2, R3, 0x4, R4 ;  /* 0x0000000403027825 */ /* 0x001fca00078e0204 */
[----:B------:R-:W-:Y:S01]  /*0680*/  REDG.E.ADD.F32.FTZ.RN.STRONG.GPU desc[UR4][R2.64], R7 ;  /* 0x00000007020079a6 */ /* 0x000fe2000c12f304 */
[----:B------:R-:W-:Y:S05]  /*0690*/  EXIT ;  /* 0x000000000000794d */ /* 0x000fea0003800000 */
        .weak           $__internal_2_$__cuda_sm3x_div_rn_noftz_f32_slowpath
        .type           $__internal_2_$__cuda_sm3x_div_rn_noftz_f32_slowpath,@function
        .size           $__internal_2_$__cuda_sm3x_div_rn_noftz_f32_slowpath,(.L_x_56 - $__internal_2_$__cuda_sm3x_div_rn_noftz_f32_slowpath)
$__internal_2_$__cuda_sm3x_div_rn_noftz_f32_slowpath:
        /* <DEDUP_REMOVED lines=32> */
[----:B------:R-:W-:Y:S02]  /*08a0*/  @!P1 FFMA R3, R3, 1.84467440737095516160e+19, RZ ;  /* 0x5f80000003039823 */ /* 0x000fe400000000ff */
[----:B------:R-:W-:-:S07]  /*08b0*/  @!P1 VIADD R5, R5, 0x40 ;  /* 0x0000004005059836 */ /* 0x000fce0000000000 */
.L_x_43:
[----:B------:R-:W-:Y:S01]  /*08c0*/  LEA R6, R10, 0xc0800000, 0x17 ;  /* 0xc08000000a067811 */ /* 0x000fe200078eb8ff */
[----:B------:R-:W-:Y:S04]  /*08d0*/  BSSY.RECONVERGENT B2, `(.L_x_48) ;  /* 0x0000036000027945 */ /* 0x000fe80003800200 */
[----:B------:R-:W-:Y:S01]  /*08e0*/  IMAD.IADD R6, R3, 0x1, -R6 ;  /* 0x0000000103067824 */ /* 0x000fe200078e0a06 */
[----:B------:R-:W-:-:S03]  /*08f0*/  IADD3 R3, PT, PT, R8, -0x7f, RZ ;  /* 0xffffff8108037810 */ /* 0x000fc60007ffe0ff */
[----:B------:R0:W1:Y:S01]  /*0900*/  MUFU.RCP R7, R6 ;  /* 0x0000000600077308 */ /* 0x0000620000001000 */
[----:B------:R-:W-:Y:S01]  /*0910*/  FADD.FTZ R9, -R6, -RZ ;  /* 0x800000ff06097221 */ /* 0x000fe20000010100 */
[C---:B------:R-:W-:Y:S01]  /*0920*/  IMAD R0, R3.reuse, -0x800000, R0 ;  /* 0xff80000003007824 */ /* 0x040fe200078e0200 */
        /* <DEDUP_REMOVED lines=28> */
[C---:B------:R-:W-:Y:S01]  /*0af0*/  VIADD R8, R9.reuse, 0x20 ;  /* 0x0000002009087836 */ /* 0x040fe20000000000 */
[----:B------:R-:W-:Y:S02]  /*0b00*/  IADD3 R7, PT, PT, -R9, RZ, RZ ;  /* 0x000000ff09077210 */ /* 0x000fe40007ffe1ff */
        /* <DEDUP_REMOVED lines=14> */
.L_x_50:
[----:B------:R-:W-:-:S04]  /*0bf0*/  LOP3.LUT R0, R0, 0x80000000, RZ, 0xc0, !PT ;  /* 0x8000000000007812 */ /* 0x000fc800078ec0ff */
[----:B------:R-:W-:Y:S01]  /*0c00*/  LOP3.LUT R0, R0, 0x7f800000, RZ, 0xfc, !PT ;  /* 0x7f80000000007812 */ /* 0x000fe200078efcff */
[----:B------:R-:W-:Y:S06]  /*0c10*/  BRA `(.L_x_51) ;  /* 0x0000000000047947 */ /* 0x000fec0003800000 */
.L_x_49:
[----:B------:R-:W-:-:S07]  /*0c20*/  IMAD R0, R6, 0x800000, R0 ;  /* 0x0080000006007824 */ /* 0x000fce00078e0200 */
.L_x_51:
[----:B------:R-:W-:Y:S05]  /*0c30*/  BSYNC.RECONVERGENT B2 ;  /* 0x0000000000027941 */ /* 0x000fea0003800200 */
.L_x_48:
[----:B------:R-:W-:Y:S05]  /*0c40*/  BRA `(.L_x_52) ;  /* 0x0000000000207947 */ /* 0x000fea0003800000 */
.L_x_47:
[----:B------:R-:W-:-:S04]  /*0c50*/  LOP3.LUT R0, R3, 0x80000000, R0, 0x48, !PT ;  /* 0x8000000003007812 */ /* 0x000fc800078e4800 */
[----:B------:R-:W-:Y:S01]  /*0c60*/  LOP3.LUT R0, R0, 0x7f800000, RZ, 0xfc, !PT ;  /* 0x7f80000000007812 */ /* 0x000fe200078efcff */
[----:B------:R-:W-:Y:S06]  /*0c70*/  BRA `(.L_x_52) ;  /* 0x0000000000147947 */ /* 0x000fec0003800000 */
.L_x_46:
[----:B------:R-:W-:Y:S01]  /*0c80*/  LOP3.LUT R0, R3, 0x80000000, R0, 0x48, !PT ;  /* 0x8000000003007812 */ /* 0x000fe200078e4800 */
[----:B------:R-:W-:Y:S06]  /*0c90*/  BRA `(.L_x_52) ;  /* 0x00000000000c7947 */ /* 0x000fec0003800000 */
.L_x_45:
[----:B------:R-:W0:Y:S01]  /*0ca0*/  MUFU.RSQ R0, -QNAN ;  /* 0xffc0000000007908 */ /* 0x000e220000001400 */
[----:B------:R-:W-:Y:S05]  /*0cb0*/  BRA `(.L_x_52) ;  /* 0x0000000000047947 */ /* 0x000fea0003800000 */
.L_x_44:
[----:B------:R-:W-:-:S07]  /*0cc0*/  FADD.FTZ R0, R0, R3 ;  /* 0x0000000300007221 */ /* 0x000fce0000010000 */
.L_x_52:
[----:B------:R-:W-:Y:S05]  /*0cd0*/  BSYNC.RECONVERGENT B1 ;  /* 0x0000000000017941 */ /* 0x000fea0003800200 */
.L_x_42:
[----:B------:R-:W-:-:S04]  /*0ce0*/  IMAD.MOV.U32 R5, RZ, RZ, 0x0 ;  /* 0x00000000ff057424 */ /* 0x000fc800078e00ff */
[----:B0-----:R-:W-:Y:S05]  /*0cf0*/  RET.REL.NODEC R4 `(_Z18deposit_density_2dPfS_S_iiiff) ;  /* 0xfffffff004c07950 */ /* 0x001fea0003c3ffff */
.L_x_53:
        /* <DEDUP_REMOVED lines=16> */
.L_x_56:


//--------------------- .nv.shared.reserved.0     --------------------------
	.section	.nv.shared.reserved.0,"aw",@nobits
	.weak		__nv_reservedSMEM_offset_0_alias
	.size		__nv_reservedSMEM_offset_0_alias, 0, 64
	.other		__nv_reservedSMEM_offset_0_alias,@"STO_CUDA_RESERVED_SHARED STV_DEFAULT"
__nv_reservedSMEM_offset_0_alias:
	.zero		0
	.zero		64


//--------------------- .nv.constant0._Z22deposit_temperature_2dPfS_S_S_S_S_S_S_iiiff --------------------------
	.section	.nv.constant0._Z22deposit_temperature_2dPfS_S_S_S_S_S_S_iiiff,"a",@progbits
	.sectionflags	@""
	.align	4
.nv.constant0._Z22deposit_temperature_2dPfS_S_S_S_S_S_S_iiiff:
	.zero		980


//--------------------- .nv.constant0._Z19deposit_velocity_2dPfS_S_S_S_S_S_iiiff --------------------------
	.section	.nv.constant0._Z19deposit_velocity_2dPfS_S_S_S_S_S_iiiff,"a",@progbits
	.sectionflags	@""
	.align	4
.nv.constant0._Z19deposit_velocity_2dPfS_S_S_S_S_S_iiiff:
	.zero		972


//--------------------- .nv.constant0._Z18deposit_density_2dPfS_S_iiiff --------------------------
	.section	.nv.constant0._Z18deposit_density_2dPfS_S_iiiff,"a",@progbits
	.sectionflags	@""
	.align	4
.nv.constant0._Z18deposit_density_2dPfS_S_iiiff:
	.zero		940


//--------------------- SYMBOLS --------------------------

	.type		.nv.reservedSmem.offset0,@object
	.size		.nv.reservedSmem.offset0,0x4
